	.target	sm_90a

	.elftype	@"ET_EXEC"


//--------------------- .note.nv.tkinfo           --------------------------
	.section	.note.nv.tkinfo,"",@"SHT_NOTE"
	.sectionflags	@"SHF_NOTE_NV_TKINFO"
	.tkinfo
        /*0018*/ 	.word	0x00000002
        /*0030*/ 	.string	""
        /*0030*/ 	.string	"ptxas"
        /*0030*/ 	.string	"Cuda compilation tools, release 13.0, V13.0.88"
        /*0030*/ 	.string	"Build cuda_13.0.r13.0/compiler.36424714_0"
        /*0030*/ 	.string	"-arch sm_90a -m 64 "



//--------------------- .note.nv.cuinfo           --------------------------
	.section	.note.nv.cuinfo,"",@"SHT_NOTE"
	.sectionflags	@"SHF_NOTE_NV_CUINFO"
        /*0018*/ 	.short	0x0002
        /*001a*/ 	.short	0x005a
        /*001c*/ 	.short	0x0082
	.zero		2


//--------------------- .nv.info                  --------------------------
	.section	.nv.info,"",@"SHT_CUDA_INFO"
	.align	4


	//----- nvinfo : EIATTR_REGCOUNT
	.align		4
        /*0000*/ 	.byte	0x04, 0x2f
        /*0002*/ 	.short	(.L_15 - .L_14)
	.align		4
.L_14:
        /*0004*/ 	.word	index@(_ZN7cutlass13device_kernelINS_4gemm6kernel13GemmUniversalIN4cute5tupleIJiiiiEEENS1_10collective13CollectiveMmaINS1_34MainloopSm90TmaGmmaWarpSpecializedILi4ENS5_IJNS4_1CILi2EEENSA_ILi1EEESC_EEENS1_32KernelTmaWarpSpecializedPingpongEEENS5_IJNSA_ILi64EEESG_NSA_ILi128EEEEEENS_6half_tENS5_IJlSC_lEEESJ_SK_NS4_8TiledMMAINS4_8MMA_AtomIJNS4_4SM904GMMA25MMA_64x64x16_F32F16F16_SSILNSO_5MajorE0ELSQ_0ELNSO_7ScaleInE1ELSR_1EEEEEENS4_6LayoutINS5_IJSC_SC_SC_EEENS5_IJNSA_ILi0EEESW_SW_EEEEENS5_IJNS4_10UnderscoreESZ_SZ_EEEEENS4_13SM90_TMA_LOADENS4_14ComposedLayoutINS4_7SwizzleILi3ELi4ELi3EEENS4_18smem_ptr_flag_bitsILi16EEENSU_INS5_IJNSA_ILi8EEESG_EEENS5_IJSG_SC_EEEEEEEvNS4_8identityENS4_23SM90_TMA_LOAD_MULTICASTES1C_vS1D_EENS_8epilogue10collective6detail29Sm90TmaWarpSpecializedAdapterINS1H_15DefaultEpilogueISJ_SK_SK_NS1G_6thread17LinearCombinationISJ_Li1EffLNS1L_9ScaleType4KindE0ELNS_15FloatRoundStyleE2ESJ_EENS1_15EpilogueDefaultEEEEEvvEEEEvNT_6ParamsE)
        /*0008*/ 	.word	0x000000a8


	//----- nvinfo : EIATTR_FRAME_SIZE
	.align		4
.L_15:
        /*000c*/ 	.byte	0x04, 0x11
        /*000e*/ 	.short	(.L_17 - .L_16)
	.align		4
.L_16:
        /*0010*/ 	.word	index@(_ZN7cutlass13device_kernelINS_4gemm6kernel13GemmUniversalIN4cute5tupleIJiiiiEEENS1_10collective13CollectiveMmaINS1_34MainloopSm90TmaGmmaWarpSpecializedILi4ENS5_IJNS4_1CILi2EEENSA_ILi1EEESC_EEENS1_32KernelTmaWarpSpecializedPingpongEEENS5_IJNSA_ILi64EEESG_NSA_ILi128EEEEEENS_6half_tENS5_IJlSC_lEEESJ_SK_NS4_8TiledMMAINS4_8MMA_AtomIJNS4_4SM904GMMA25MMA_64x64x16_F32F16F16_SSILNSO_5MajorE0ELSQ_0ELNSO_7ScaleInE1ELSR_1EEEEEENS4_6LayoutINS5_IJSC_SC_SC_EEENS5_IJNSA_ILi0EEESW_SW_EEEEENS5_IJNS4_10UnderscoreESZ_SZ_EEEEENS4_13SM90_TMA_LOADENS4_14ComposedLayoutINS4_7SwizzleILi3ELi4ELi3EEENS4_18smem_ptr_flag_bitsILi16EEENSU_INS5_IJNSA_ILi8EEESG_EEENS5_IJSG_SC_EEEEEEEvNS4_8identityENS4_23SM90_TMA_LOAD_MULTICASTES1C_vS1D_EENS_8epilogue10collective6detail29Sm90TmaWarpSpecializedAdapterINS1H_15DefaultEpilogueISJ_SK_SK_NS1G_6thread17LinearCombinationISJ_Li1EffLNS1L_9ScaleType4KindE0ELNS_15FloatRoundStyleE2ESJ_EENS1_15EpilogueDefaultEEEEEvvEEEEvNT_6ParamsE)
        /*0014*/ 	.word	0x00000000


	//----- nvinfo : EIATTR_MIN_STACK_SIZE
	.align		4
.L_17:
        /*0018*/ 	.byte	0x04, 0x12
        /*001a*/ 	.short	(.L_19 - .L_18)
	.align		4
.L_18:
        /*001c*/ 	.word	index@(_ZN7cutlass13device_kernelINS_4gemm6kernel13GemmUniversalIN4cute5tupleIJiiiiEEENS1_10collective13CollectiveMmaINS1_34MainloopSm90TmaGmmaWarpSpecializedILi4ENS5_IJNS4_1CILi2EEENSA_ILi1EEESC_EEENS1_32KernelTmaWarpSpecializedPingpongEEENS5_IJNSA_ILi64EEESG_NSA_ILi128EEEEEENS_6half_tENS5_IJlSC_lEEESJ_SK_NS4_8TiledMMAINS4_8MMA_AtomIJNS4_4SM904GMMA25MMA_64x64x16_F32F16F16_SSILNSO_5MajorE0ELSQ_0ELNSO_7ScaleInE1ELSR_1EEEEEENS4_6LayoutINS5_IJSC_SC_SC_EEENS5_IJNSA_ILi0EEESW_SW_EEEEENS5_IJNS4_10UnderscoreESZ_SZ_EEEEENS4_13SM90_TMA_LOADENS4_14ComposedLayoutINS4_7SwizzleILi3ELi4ELi3EEENS4_18smem_ptr_flag_bitsILi16EEENSU_INS5_IJNSA_ILi8EEESG_EEENS5_IJSG_SC_EEEEEEEvNS4_8identityENS4_23SM90_TMA_LOAD_MULTICASTES1C_vS1D_EENS_8epilogue10collective6detail29Sm90TmaWarpSpecializedAdapterINS1H_15DefaultEpilogueISJ_SK_SK_NS1G_6thread17LinearCombinationISJ_Li1EffLNS1L_9ScaleType4KindE0ELNS_15FloatRoundStyleE2ESJ_EENS1_15EpilogueDefaultEEEEEvvEEEEvNT_6ParamsE)
        /*0020*/ 	.word	0x00000000
.L_19:


//--------------------- .nv.compat                --------------------------
	.section	.nv.compat,"",@"SHT_CUDA_COMPAT_INFO"
	.align	4
        /*0000*/ 	.byte	0x02, 0x09, 0x01, 0x00, 0x02, 0x02, 0x04, 0x00, 0x02, 0x05, 0x05, 0x00, 0x03, 0x07, 0x01, 0x01
        /*0010*/ 	.byte	0x02, 0x03, 0x01, 0x00, 0x02, 0x06, 0x01, 0x00, 0x04, 0x0b, 0x08, 0x00, 0x00, 0x00, 0x00, 0x00
        /*0020*/ 	.byte	0x00, 0x00, 0x00, 0x00


//--------------------- .nv.info._ZN7cutlass13device_kernelINS_4gemm6kernel13GemmUniversalIN4cute5tupleIJiiiiEEENS1_10collective13CollectiveMmaINS1_34MainloopSm90TmaGmmaWarpSpecializedILi4ENS5_IJNS4_1CILi2EEENSA_ILi1EEESC_EEENS1_32KernelTmaWarpSpecializedPingpongEEENS5_IJNSA_ILi64EEESG_NSA_ILi128EEEEEENS_6half_tENS5_IJlSC_lEEESJ_SK_NS4_8TiledMMAINS4_8MMA_AtomIJNS4_4SM904GMMA25MMA_64x64x16_F32F16F16_SSILNSO_5MajorE0ELSQ_0ELNSO_7ScaleInE1ELSR_1EEEEEENS4_6LayoutINS5_IJSC_SC_SC_EEENS5_IJNSA_ILi0EEESW_SW_EEEEENS5_IJNS4_10UnderscoreESZ_SZ_EEEEENS4_13SM90_TMA_LOADENS4_14ComposedLayoutINS4_7SwizzleILi3ELi4ELi3EEENS4_18smem_ptr_flag_bitsILi16EEENSU_INS5_IJNSA_ILi8EEESG_EEENS5_IJSG_SC_EEEEEEEvNS4_8identityENS4_23SM90_TMA_LOAD_MULTICASTES1C_vS1D_EENS_8epilogue10collective6detail29Sm90TmaWarpSpecializedAdapterINS1H_15DefaultEpilogueISJ_SK_SK_NS1G_6thread17LinearCombinationISJ_Li1EffLNS1L_9ScaleType4KindE0ELNS_15FloatRoundStyleE2ESJ_EENS1_15EpilogueDefaultEEEEEvvEEEEvNT_6ParamsE --------------------------
	.section	.nv.info._ZN7cutlass13device_kernelINS_4gemm6kernel13GemmUniversalIN4cute5tupleIJiiiiEEENS1_10collective13CollectiveMmaINS1_34MainloopSm90TmaGmmaWarpSpecializedILi4ENS5_IJNS4_1CILi2EEENSA_ILi1EEESC_EEENS1_32KernelTmaWarpSpecializedPingpongEEENS5_IJNSA_ILi64EEESG_NSA_ILi128EEEEEENS_6half_tENS5_IJlSC_lEEESJ_SK_NS4_8TiledMMAINS4_8MMA_AtomIJNS4_4SM904GMMA25MMA_64x64x16_F32F16F16_SSILNSO_5MajorE0ELSQ_0ELNSO_7ScaleInE1ELSR_1EEEEEENS4_6LayoutINS5_IJSC_SC_SC_EEENS5_IJNSA_ILi0EEESW_SW_EEEEENS5_IJNS4_10UnderscoreESZ_SZ_EEEEENS4_13SM90_TMA_LOADENS4_14ComposedLayoutINS4_7SwizzleILi3ELi4ELi3EEENS4_18smem_ptr_flag_bitsILi16EEENSU_INS5_IJNSA_ILi8EEESG_EEENS5_IJSG_SC_EEEEEEEvNS4_8identityENS4_23SM90_TMA_LOAD_MULTICASTES1C_vS1D_EENS_8epilogue10collective6detail29Sm90TmaWarpSpecializedAdapterINS1H_15DefaultEpilogueISJ_SK_SK_NS1G_6thread17LinearCombinationISJ_Li1EffLNS1L_9ScaleType4KindE0ELNS_15FloatRoundStyleE2ESJ_EENS1_15EpilogueDefaultEEEEEvvEEEEvNT_6ParamsE,"",@"SHT_CUDA_INFO"
	.sectionflags	@""
	.align	4


	//----- nvinfo : EIATTR_CUDA_API_VERSION
	.align		4
        /*0000*/ 	.byte	0x04, 0x37
        /*0002*/ 	.short	(.L_21 - .L_20)
.L_20:
        /*0004*/ 	.word	0x00000082


	//----- nvinfo : EIATTR_KPARAM_INFO
	.align		4
.L_21:
        /*0008*/ 	.byte	0x04, 0x17
        /*000a*/ 	.short	(.L_23 - .L_22)
.L_22:
        /*000c*/ 	.word	0x00000000
        /*0010*/ 	.short	0x0000
        /*0012*/ 	.short	0x0070
        /*0014*/ 	.byte	0x00, 0xf0, 0x01, 0x10


	//----- nvinfo : EIATTR_SPARSE_MMA_MASK
	.align		4
.L_23:
        /*0018*/ 	.byte	0x03, 0x50
        /*001a*/ 	.short	0x0000


	//----- nvinfo : EIATTR_MAXREG_COUNT
	.align		4
        /*001c*/ 	.byte	0x03, 0x1b
        /*001e*/ 	.short	0x00a8


	//----- nvinfo : EIATTR_NUM_BARRIERS
	.align		4
        /*0020*/ 	.byte	0x02, 0x4c
        /*0022*/ 	.byte	0x01
	.zero		1


	//----- nvinfo : EIATTR_EXTERNS
	.align		4
        /*0024*/ 	.byte	0x04, 0x0f
        /*0026*/ 	.short	(.L_25 - .L_24)


	//   ....[0]....
	.align		4
.L_24:
        /*0028*/ 	.word	index@(__assertfail)


	//----- nvinfo : EIATTR_MERCURY_ISA_VERSION
	.align		4
.L_25:
        /*002c*/ 	.byte	0x03, 0x5f
        /*002e*/ 	.short	0x0101


	//----- nvinfo : EIATTR_INT_WARP_WIDE_INSTR_OFFSETS
	.align		4
        /*0030*/ 	.byte	0x04, 0x31
        /*0032*/ 	.short	(.L_27 - .L_26)


	//   ....[0]....
.L_26:
        /*0034*/ 	.word	0x000005d0


	//   ....[1]....
        /*0038*/ 	.word	0x00000610


	//   ....[2]....
        /*003c*/ 	.word	0x000006a0


	//   ....[3]....
        /*0040*/ 	.word	0x000006b0


	//   ....[4]....
        /*0044*/ 	.word	0x000006d0


	//   ....[5]....
        /*0048*/ 	.word	0x000006f0


	//   ....[6]....
        /*004c*/ 	.word	0x000007e0


	//   ....[7]....
        /*0050*/ 	.word	0x00000800


	//   ....[8]....
        /*0054*/ 	.word	0x000025a0


	//----- nvinfo : EIATTR_COOP_GROUP_MASK_REGIDS
	.align		4
.L_27:
        /*0058*/ 	.byte	0x04, 0x29
        /*005a*/ 	.short	(.L_29 - .L_28)


	//   ....[0]....
.L_28:
        /*005c*/ 	.word	0xffffffff


	//   ....[1]....
        /*0060*/ 	.word	0xffffffff


	//   ....[2]....
        /*0064*/ 	.word	0xffffffff


	//   ....[3]....
        /*0068*/ 	.word	0xffffffff


	//   ....[4]....
        /*006c*/ 	.word	0xffffffff


	//   ....[5]....
        /*0070*/ 	.word	0xffffffff


	//   ....[6]....
        /*0074*/ 	.word	0xffffffff


	//----- nvinfo : EIATTR_COOP_GROUP_INSTR_OFFSETS
	.align		4
.L_29:
        /*0078*/ 	.byte	0x04, 0x28
        /*007a*/ 	.short	(.L_31 - .L_30)


	//   ....[0]....
.L_30:
        /*007c*/ 	.word	0x00000060


	//   ....[1]....
        /*0080*/ 	.word	0x00000080


	//   ....[2]....
        /*0084*/ 	.word	0x00000180


	//   ....[3]....
        /*0088*/ 	.word	0x000003b0


	//   ....[4]....
        /*008c*/ 	.word	0x00000400


	//   ....[5]....
        /*0090*/ 	.word	0x000004f0


	//   ....[6]....
        /*0094*/ 	.word	0x00000980


	//----- nvinfo : EIATTR_REG_RECONFIG
	.align		4
.L_31:
        /*0098*/ 	.byte	0x01, 0x54
	.zero		2


	//----- nvinfo : EIATTR_SYSCALL_OFFSETS
	.align		4
        /*009c*/ 	.byte	0x04, 0x46
        /*009e*/ 	.short	(.L_33 - .L_32)


	//   ....[0]....
.L_32:
        /*00a0*/ 	.word	0x00001a30


	//----- nvinfo : EIATTR_MBARRIER_INSTR_OFFSETS
	.align		4
.L_33:
        /*00a4*/ 	.byte	0x04, 0x39
        /*00a6*/ 	.short	(.L_35 - .L_34)


	//   ....[0]....
.L_34:
        /*00a8*/ 	.word	0x00000300
        /*00ac*/ 	.word	0x000000ff
        /*00b0*/ 	.word	0x00000000
        /*00b4*/ 	.short	0x0100
        /*00b6*/ 	.byte	0x07
	.zero		1


	//   ....[1]....
        /*00b8*/ 	.word	0x00000310
        /*00bc*/ 	.word	0x000000ff
        /*00c0*/ 	.word	0x00000020
        /*00c4*/ 	.short	0x0100
        /*00c6*/ 	.byte	0x07
	.zero		1


	//   ....[2]....
        /*00c8*/ 	.word	0x00000320
        /*00cc*/ 	.word	0x000000ff
        /*00d0*/ 	.word	0x00000008
        /*00d4*/ 	.short	0x0100
        /*00d6*/ 	.byte	0x07
	.zero		1


	//   ....[3]....
        /*00d8*/ 	.word	0x00000330
        /*00dc*/ 	.word	0x000000ff
        /*00e0*/ 	.word	0x00000028
        /*00e4*/ 	.short	0x0100
        /*00e6*/ 	.byte	0x07
	.zero		1


	//   ....[4]....
        /*00e8*/ 	.word	0x00000340
        /*00ec*/ 	.word	0x000000ff
        /*00f0*/ 	.word	0x00000010
        /*00f4*/ 	.short	0x0100
        /*00f6*/ 	.byte	0x07
	.zero		1


	//   ....[5]....
        /*00f8*/ 	.word	0x00000350
        /*00fc*/ 	.word	0x000000ff
        /*0100*/ 	.word	0x00000030
        /*0104*/ 	.short	0x0100
        /*0106*/ 	.byte	0x07
	.zero		1


	//   ....[6]....
        /*0108*/ 	.word	0x00000360
        /*010c*/ 	.word	0x000000ff
        /*0110*/ 	.word	0x00000018
        /*0114*/ 	.short	0x0100
        /*0116*/ 	.byte	0x07
	.zero		1


	//   ....[7]....
        /*0118*/ 	.word	0x00000370
        /*011c*/ 	.word	0x000000ff
        /*0120*/ 	.word	0x00000038
        /*0124*/ 	.short	0x0100
        /*0126*/ 	.byte	0x07
	.zero		1


	//   ....[8]....
        /*0128*/ 	.word	0x00000840
        /*012c*/ 	.word	0x000000ff
        /*0130*/ 	.word	0x00000070
        /*0134*/ 	.short	0x0100
        /*0136*/ 	.byte	0x0c
	.zero		1


	//   ....[9]....
        /*0138*/ 	.word	0x00000890
        /*013c*/ 	.word	0x000000ff
        /*0140*/ 	.word	0x00000078
        /*0144*/ 	.short	0x0100
        /*0146*/ 	.byte	0x0c
	.zero		1


	//   ....[10]....
        /*0148*/ 	.word	0x000008c0
        /*014c*/ 	.word	0x000000ff
        /*0150*/ 	.word	0x00000050
        /*0154*/ 	.short	0x0100
        /*0156*/ 	.byte	0x0d
	.zero		1


	//   ....[11]....
        /*0158*/ 	.word	0x00000910
        /*015c*/ 	.word	0x000000ff
        /*0160*/ 	.word	0x00000058
        /*0164*/ 	.short	0x0100
        /*0166*/ 	.byte	0x0d
	.zero		1


	//   ....[12]....
        /*0168*/ 	.word	0x00000920
        /*016c*/ 	.word	0x000000ff
        /*0170*/ 	.word	0x00000060
        /*0174*/ 	.short	0x0100
        /*0176*/ 	.byte	0x0d
	.zero		1


	//   ....[13]....
        /*0178*/ 	.word	0x00000930
        /*017c*/ 	.word	0x000000ff
        /*0180*/ 	.word	0x00000068
        /*0184*/ 	.short	0x0100
        /*0186*/ 	.byte	0x0d
	.zero		1


	//   ....[14]....
        /*0188*/ 	.word	0x000018f0
        /*018c*/ 	.word	0x00000041
        /*0190*/ 	.word	0xfffffff8
        /*0194*/ 	.short	0x010a
        /*0196*/ 	.byte	0x3f
	.zero		1


	//   ....[15]....
        /*0198*/ 	.word	0x00001ac0
        /*019c*/ 	.word	0x00000003
        /*01a0*/ 	.word	0x00000000
        /*01a4*/ 	.short	0x010a
        /*01a6*/ 	.byte	0x3f
	.zero		1


	//   ....[16]....
        /*01a8*/ 	.word	0x00001b00
        /*01ac*/ 	.word	0x00000003
        /*01b0*/ 	.word	0x00000000
        /*01b4*/ 	.short	0x010a
        /*01b6*/ 	.byte	0x3f
	.zero		1


	//   ....[17]....
        /*01b8*/ 	.word	0x00001fc0
        /*01bc*/ 	.word	0x000000ff
        /*01c0*/ 	.word	0x00000000
        /*01c4*/ 	.short	0x010a
        /*01c6*/ 	.byte	0x04
	.zero		1


	//   ....[18]....
        /*01c8*/ 	.word	0x00002000
        /*01cc*/ 	.word	0x000000ff
        /*01d0*/ 	.word	0x00000000
        /*01d4*/ 	.short	0x010a
        /*01d6*/ 	.byte	0x04
	.zero		1


	//   ....[19]....
        /*01d8*/ 	.word	0x00002430
        /*01dc*/ 	.word	0x00000005
        /*01e0*/ 	.word	0x00000000
        /*01e4*/ 	.short	0x0101
        /*01e6*/ 	.byte	0x3f
	.zero		1


	//   ....[20]....
        /*01e8*/ 	.word	0x00002530
        /*01ec*/ 	.word	0x00000045
        /*01f0*/ 	.word	0x00000000
        /*01f4*/ 	.short	0x0101
        /*01f6*/ 	.byte	0x34
	.zero		1


	//   ....[21]....
        /*01f8*/ 	.word	0x00002620
        /*01fc*/ 	.word	0x00000003
        /*0200*/ 	.word	0x00000000
        /*0204*/ 	.short	0x0101
        /*0206*/ 	.byte	0x3f
	.zero		1


	//   ....[22]....
        /*0208*/ 	.word	0x00002680
        /*020c*/ 	.word	0x00000041
        /*0210*/ 	.word	0x00000008
        /*0214*/ 	.short	0x010a
        /*0216*/ 	.byte	0x3f
	.zero		1


	//   ....[23]....
        /*0218*/ 	.word	0x00004960
        /*021c*/ 	.word	0x00000042
        /*0220*/ 	.word	0x00000000
        /*0224*/ 	.short	0x0101
        /*0226*/ 	.byte	0x34
	.zero		1


	//   ....[24]....
        /*0228*/ 	.word	0x000053c0
        /*022c*/ 	.word	0x0000000c
        /*0230*/ 	.word	0x00000020
        /*0234*/ 	.short	0x010a
        /*0236*/ 	.byte	0x3f
	.zero		1


	//   ....[25]....
        /*0238*/ 	.word	0x00005840
        /*023c*/ 	.word	0x00000003
        /*0240*/ 	.word	0x00000078
        /*0244*/ 	.short	0x0101
        /*0246*/ 	.byte	0x3f
	.zero		1


	//   ....[26]....
        /*0248*/ 	.word	0x00005fb0
        /*024c*/ 	.word	0x00000007
        /*0250*/ 	.word	0x00000000
        /*0254*/ 	.short	0x010a
        /*0256*/ 	.byte	0x3f
	.zero		1


	//   ....[27]....
        /*0258*/ 	.word	0x00006030
        /*025c*/ 	.word	0x00000009
        /*0260*/ 	.word	0x00000000
        /*0264*/ 	.short	0x010a
        /*0266*/ 	.byte	0x3f
	.zero		1


	//   ....[28]....
        /*0268*/ 	.word	0x000060c0
        /*026c*/ 	.word	0x00000006
        /*0270*/ 	.word	0x00000000
        /*0274*/ 	.short	0x010a
        /*0276*/ 	.byte	0x3f
	.zero		1


	//   ....[29]....
        /*0278*/ 	.word	0x00006150
        /*027c*/ 	.word	0x00000003
        /*0280*/ 	.word	0x00000000
        /*0284*/ 	.short	0x010a
        /*0286*/ 	.byte	0x3f
	.zero		1


	//   ....[30]....
        /*0288*/ 	.word	0x000061b0
        /*028c*/ 	.word	0x00000041
        /*0290*/ 	.word	0xfffffff8
        /*0294*/ 	.short	0x010a
        /*0296*/ 	.byte	0x3f
	.zero		1


	//   ....[31]....
        /*0298*/ 	.word	0x00006200
        /*029c*/ 	.word	0x00000003
        /*02a0*/ 	.word	0x00000000
        /*02a4*/ 	.short	0x010a
        /*02a6*/ 	.byte	0x3f
	.zero		1


	//   ....[32]....
        /*02a8*/ 	.word	0x00006260
        /*02ac*/ 	.word	0x00000005
        /*02b0*/ 	.word	0x00000000
        /*02b4*/ 	.short	0x010a
        /*02b6*/ 	.byte	0x3f
	.zero		1


	//   ....[33]....
        /*02b8*/ 	.word	0x000062b0
        /*02bc*/ 	.word	0x00000041
        /*02c0*/ 	.word	0x00000008
        /*02c4*/ 	.short	0x010a
        /*02c6*/ 	.byte	0x3f
	.zero		1


	//   ....[34]....
        /*02c8*/ 	.word	0x00006380
        /*02cc*/ 	.word	0x0000000c
        /*02d0*/ 	.word	0x00000020
        /*02d4*/ 	.short	0x010a
        /*02d6*/ 	.byte	0x3f
	.zero		1


	//   ....[35]....
        /*02d8*/ 	.word	0x00006450
        /*02dc*/ 	.word	0x00000007
        /*02e0*/ 	.word	0x00000000
        /*02e4*/ 	.short	0x010a
        /*02e6*/ 	.byte	0x3f
	.zero		1


	//   ....[36]....
        /*02e8*/ 	.word	0x000064a0
        /*02ec*/ 	.word	0x00000009
        /*02f0*/ 	.word	0x00000000
        /*02f4*/ 	.short	0x010a
        /*02f6*/ 	.byte	0x3f
	.zero		1


	//   ....[37]....
        /*02f8*/ 	.word	0x000064f0
        /*02fc*/ 	.word	0x00000006
        /*0300*/ 	.word	0x00000000
        /*0304*/ 	.short	0x010a
        /*0306*/ 	.byte	0x3f
	.zero		1


	//----- nvinfo : EIATTR_NUM_MBARRIERS
	.align		4
.L_35:
        /*0308*/ 	.byte	0x03, 0x38
        /*030a*/ 	.short	0x000e


	//----- nvinfo : EIATTR_EXIT_INSTR_OFFSETS
	.align		4
        /*030c*/ 	.byte	0x04, 0x1c
        /*030e*/ 	.short	(.L_37 - .L_36)


	//   ....[0]....
.L_36:
        /*0310*/ 	.word	0x00001490


	//   ....[1]....
        /*0314*/ 	.word	0x000014f0


	//   ....[2]....
        /*0318*/ 	.word	0x000050a0


	//   ....[3]....
        /*031c*/ 	.word	0x000050d0


	//   ....[4]....
        /*0320*/ 	.word	0x000061a0


	//----- nvinfo : EIATTR_MAX_THREADS
	.align		4
.L_37:
        /*0324*/ 	.byte	0x04, 0x05
        /*0326*/ 	.short	(.L_39 - .L_38)
.L_38:
        /*0328*/ 	.word	0x00000180
        /*032c*/ 	.word	0x00000001
        /*0330*/ 	.word	0x00000001


	//----- nvinfo : EIATTR_CRS_STACK_SIZE
	.align		4
.L_39:
        /*0334*/ 	.byte	0x04, 0x1e
        /*0336*/ 	.short	(.L_41 - .L_40)
.L_40:
        /*0338*/ 	.word	0x00000000


	//----- nvinfo : EIATTR_CBANK_PARAM_SIZE
	.align		4
.L_41:
        /*033c*/ 	.byte	0x03, 0x19
        /*033e*/ 	.short	0x0470


	//----- nvinfo : EIATTR_PARAM_CBANK
	.align		4
        /*0340*/ 	.byte	0x04, 0x0a
        /*0342*/ 	.short	(.L_43 - .L_42)
	.align		4
.L_42:
        /*0344*/ 	.word	index@(.nv.constant0._ZN7cutlass13device_kernelINS_4gemm6kernel13GemmUniversalIN4cute5tupleIJiiiiEEENS1_10collective13CollectiveMmaINS1_34MainloopSm90TmaGmmaWarpSpecializedILi4ENS5_IJNS4_1CILi2EEENSA_ILi1EEESC_EEENS1_32KernelTmaWarpSpecializedPingpongEEENS5_IJNSA_ILi64EEESG_NSA_ILi128EEEEEENS_6half_tENS5_IJlSC_lEEESJ_SK_NS4_8TiledMMAINS4_8MMA_AtomIJNS4_4SM904GMMA25MMA_64x64x16_F32F16F16_SSILNSO_5MajorE0ELSQ_0ELNSO_7ScaleInE1ELSR_1EEEEEENS4_6LayoutINS5_IJSC_SC_SC_EEENS5_IJNSA_ILi0EEESW_SW_EEEEENS5_IJNS4_10UnderscoreESZ_SZ_EEEEENS4_13SM90_TMA_LOADENS4_14ComposedLayoutINS4_7SwizzleILi3ELi4ELi3EEENS4_18smem_ptr_flag_bitsILi16EEENSU_INS5_IJNSA_ILi8EEESG_EEENS5_IJSG_SC_EEEEEEEvNS4_8identityENS4_23SM90_TMA_LOAD_MULTICASTES1C_vS1D_EENS_8epilogue10collective6detail29Sm90TmaWarpSpecializedAdapterINS1H_15DefaultEpilogueISJ_SK_SK_NS1G_6thread17LinearCombinationISJ_Li1EffLNS1L_9ScaleType4KindE0ELNS_15FloatRoundStyleE2ESJ_EENS1_15EpilogueDefaultEEEEEvvEEEEvNT_6ParamsE)
        /*0348*/ 	.short	0x0210
        /*034a*/ 	.short	0x0470


	//----- nvinfo : EIATTR_SW_WAR
	.align		4
.L_43:
        /*034c*/ 	.byte	0x04, 0x36
        /*034e*/ 	.short	(.L_45 - .L_44)
.L_44:
        /*0350*/ 	.word	0x00000008
.L_45:


//--------------------- .nv.callgraph             --------------------------
	.section	.nv.callgraph,"",@"SHT_CUDA_CALLGRAPH"
	.align	4
	.sectionentsize	8
	.align		4
        /*0000*/ 	.word	0x00000000
	.align		4
        /*0004*/ 	.word	0xffffffff
	.align		4
        /*0008*/ 	.word	index@(_ZN7cutlass13device_kernelINS_4gemm6kernel13GemmUniversalIN4cute5tupleIJiiiiEEENS1_10collective13CollectiveMmaINS1_34MainloopSm90TmaGmmaWarpSpecializedILi4ENS5_IJNS4_1CILi2EEENSA_ILi1EEESC_EEENS1_32KernelTmaWarpSpecializedPingpongEEENS5_IJNSA_ILi64EEESG_NSA_ILi128EEEEEENS_6half_tENS5_IJlSC_lEEESJ_SK_NS4_8TiledMMAINS4_8MMA_AtomIJNS4_4SM904GMMA25MMA_64x64x16_F32F16F16_SSILNSO_5MajorE0ELSQ_0ELNSO_7ScaleInE1ELSR_1EEEEEENS4_6LayoutINS5_IJSC_SC_SC_EEENS5_IJNSA_ILi0EEESW_SW_EEEEENS5_IJNS4_10UnderscoreESZ_SZ_EEEEENS4_13SM90_TMA_LOADENS4_14ComposedLayoutINS4_7SwizzleILi3ELi4ELi3EEENS4_18smem_ptr_flag_bitsILi16EEENSU_INS5_IJNSA_ILi8EEESG_EEENS5_IJSG_SC_EEEEEEEvNS4_8identityENS4_23SM90_TMA_LOAD_MULTICASTES1C_vS1D_EENS_8epilogue10collective6detail29Sm90TmaWarpSpecializedAdapterINS1H_15DefaultEpilogueISJ_SK_SK_NS1G_6thread17LinearCombinationISJ_Li1EffLNS1L_9ScaleType4KindE0ELNS_15FloatRoundStyleE2ESJ_EENS1_15EpilogueDefaultEEEEEvvEEEEvNT_6ParamsE)
	.align		4
        /*000c*/ 	.word	index@(__assertfail)
	.align		4
        /*0010*/ 	.word	0x00000000
	.align		4
        /*0014*/ 	.word	0xfffffffe
	.align		4
        /*0018*/ 	.word	0x00000000
	.align		4
        /*001c*/ 	.word	0xfffffffd
	.align		4
        /*0020*/ 	.word	0x00000000
	.align		4
        /*0024*/ 	.word	0xfffffffc


//--------------------- .nv.constant4             --------------------------
	.section	.nv.constant4,"a",@progbits
	.align	8
	.align		8
.nv.constant4:
        /*0000*/ 	.dword	__assertfail
	.align		8
        /*0008*/ 	.dword	__unnamed_1
	.align		8
        /*0010*/ 	.dword	_ZN39_INTERNAL_9d7507db_4_k_cu_010cebec_38604cuda3std3__45__cpo5beginE
	.align		8
        /*0018*/ 	.dword	_ZN39_INTERNAL_9d7507db_4_k_cu_010cebec_38604cuda3std3__45__cpo3endE
	.align		8
        /*0020*/ 	.dword	_ZN39_INTERNAL_9d7507db_4_k_cu_010cebec_38604cuda3std3__45__cpo6cbeginE
	.align		8
        /*0028*/ 	.dword	_ZN39_INTERNAL_9d7507db_4_k_cu_010cebec_38604cuda3std3__45__cpo4cendE
	.align		8
        /*0030*/ 	.dword	_ZN39_INTERNAL_9d7507db_4_k_cu_010cebec_38604cuda3std3__441_GLOBAL__N__9d7507db_4_k_cu_010cebec_38606ignoreE
	.align		8
        /*0038*/ 	.dword	_ZN39_INTERNAL_9d7507db_4_k_cu_010cebec_38604cuda3std3__419piecewise_constructE
	.align		8
        /*0040*/ 	.dword	_ZN39_INTERNAL_9d7507db_4_k_cu_010cebec_38604cuda3std3__48in_placeE
	.align		8
        /*0048*/ 	.dword	_ZN39_INTERNAL_9d7507db_4_k_cu_010cebec_38604cuda3std6ranges3__45__cpo4swapE
	.align		8
        /*0050*/ 	.dword	_ZN39_INTERNAL_9d7507db_4_k_cu_010cebec_38604cuda3std6ranges3__45__cpo9iter_moveE
	.align		8
        /*0058*/ 	.dword	_ZN39_INTERNAL_9d7507db_4_k_cu_010cebec_38604cute7productE
	.align		8
        /*0060*/ 	.dword	_ZN39_INTERNAL_9d7507db_4_k_cu_010cebec_38604cute1_E
	.align		8
        /*0068*/ 	.dword	$str$22
	.align		8
        /*0070*/ 	.dword	$str$23


//--------------------- .text._ZN7cutlass13device_kernelINS_4gemm6kernel13GemmUniversalIN4cute5tupleIJiiiiEEENS1_10collective13CollectiveMmaINS1_34MainloopSm90TmaGmmaWarpSpecializedILi4ENS5_IJNS4_1CILi2EEENSA_ILi1EEESC_EEENS1_32KernelTmaWarpSpecializedPingpongEEENS5_IJNSA_ILi64EEESG_NSA_ILi128EEEEEENS_6half_tENS5_IJlSC_lEEESJ_SK_NS4_8TiledMMAINS4_8MMA_AtomIJNS4_4SM904GMMA25MMA_64x64x16_F32F16F16_SSILNSO_5MajorE0ELSQ_0ELNSO_7ScaleInE1ELSR_1EEEEEENS4_6LayoutINS5_IJSC_SC_SC_EEENS5_IJNSA_ILi0EEESW_SW_EEEEENS5_IJNS4_10UnderscoreESZ_SZ_EEEEENS4_13SM90_TMA_LOADENS4_14ComposedLayoutINS4_7SwizzleILi3ELi4ELi3EEENS4_18smem_ptr_flag_bitsILi16EEENSU_INS5_IJNSA_ILi8EEESG_EEENS5_IJSG_SC_EEEEEEEvNS4_8identityENS4_23SM90_TMA_LOAD_MULTICASTES1C_vS1D_EENS_8epilogue10collective6detail29Sm90TmaWarpSpecializedAdapterINS1H_15DefaultEpilogueISJ_SK_SK_NS1G_6thread17LinearCombinationISJ_Li1EffLNS1L_9ScaleType4KindE0ELNS_15FloatRoundStyleE2ESJ_EENS1_15EpilogueDefaultEEEEEvvEEEEvNT_6ParamsE --------------------------
	.section	.text._ZN7cutlass13device_kernelINS_4gemm6kernel13GemmUniversalIN4cute5tupleIJiiiiEEENS1_10collective13CollectiveMmaINS1_34MainloopSm90TmaGmmaWarpSpecializedILi4ENS5_IJNS4_1CILi2EEENSA_ILi1EEESC_EEENS1_32KernelTmaWarpSpecializedPingpongEEENS5_IJNSA_ILi64EEESG_NSA_ILi128EEEEEENS_6half_tENS5_IJlSC_lEEESJ_SK_NS4_8TiledMMAINS4_8MMA_AtomIJNS4_4SM904GMMA25MMA_64x64x16_F32F16F16_SSILNSO_5MajorE0ELSQ_0ELNSO_7ScaleInE1ELSR_1EEEEEENS4_6LayoutINS5_IJSC_SC_SC_EEENS5_IJNSA_ILi0EEESW_SW_EEEEENS5_IJNS4_10UnderscoreESZ_SZ_EEEEENS4_13SM90_TMA_LOADENS4_14ComposedLayoutINS4_7SwizzleILi3ELi4ELi3EEENS4_18smem_ptr_flag_bitsILi16EEENSU_INS5_IJNSA_ILi8EEESG_EEENS5_IJSG_SC_EEEEEEEvNS4_8identityENS4_23SM90_TMA_LOAD_MULTICASTES1C_vS1D_EENS_8epilogue10collective6detail29Sm90TmaWarpSpecializedAdapterINS1H_15DefaultEpilogueISJ_SK_SK_NS1G_6thread17LinearCombinationISJ_Li1EffLNS1L_9ScaleType4KindE0ELNS_15FloatRoundStyleE2ESJ_EENS1_15EpilogueDefaultEEEEEvvEEEEvNT_6ParamsE,"ax",@progbits
	.align	128
.text._ZN7cutlass13device_kernelINS_4gemm6kernel13GemmUniversalIN4cute5tupleIJiiiiEEENS1_10collective13CollectiveMmaINS1_34MainloopSm90TmaGmmaWarpSpecializedILi4ENS5_IJNS4_1CILi2EEENSA_ILi1EEESC_EEENS1_32KernelTmaWarpSpecializedPingpongEEENS5_IJNSA_ILi64EEESG_NSA_ILi128EEEEEENS_6half_tENS5_IJlSC_lEEESJ_SK_NS4_8TiledMMAINS4_8MMA_AtomIJNS4_4SM904GMMA25MMA_64x64x16_F32F16F16_SSILNSO_5MajorE0ELSQ_0ELNSO_7ScaleInE1ELSR_1EEEEEENS4_6LayoutINS5_IJSC_SC_SC_EEENS5_IJNSA_ILi0EEESW_SW_EEEEENS5_IJNS4_10UnderscoreESZ_SZ_EEEEENS4_13SM90_TMA_LOADENS4_14ComposedLayoutINS4_7SwizzleILi3ELi4ELi3EEENS4_18smem_ptr_flag_bitsILi16EEENSU_INS5_IJNSA_ILi8EEESG_EEENS5_IJSG_SC_EEEEEEEvNS4_8identityENS4_23SM90_TMA_LOAD_MULTICASTES1C_vS1D_EENS_8epilogue10collective6detail29Sm90TmaWarpSpecializedAdapterINS1H_15DefaultEpilogueISJ_SK_SK_NS1G_6thread17LinearCombinationISJ_Li1EffLNS1L_9ScaleType4KindE0ELNS_15FloatRoundStyleE2ESJ_EENS1_15EpilogueDefaultEEEEEvvEEEEvNT_6ParamsE:
        .type           _ZN7cutlass13device_kernelINS_4gemm6kernel13GemmUniversalIN4cute5tupleIJiiiiEEENS1_10collective13CollectiveMmaINS1_34MainloopSm90TmaGmmaWarpSpecializedILi4ENS5_IJNS4_1CILi2EEENSA_ILi1EEESC_EEENS1_32KernelTmaWarpSpecializedPingpongEEENS5_IJNSA_ILi64EEESG_NSA_ILi128EEEEEENS_6half_tENS5_IJlSC_lEEESJ_SK_NS4_8TiledMMAINS4_8MMA_AtomIJNS4_4SM904GMMA25MMA_64x64x16_F32F16F16_SSILNSO_5MajorE0ELSQ_0ELNSO_7ScaleInE1ELSR_1EEEEEENS4_6LayoutINS5_IJSC_SC_SC_EEENS5_IJNSA_ILi0EEESW_SW_EEEEENS5_IJNS4_10UnderscoreESZ_SZ_EEEEENS4_13SM90_TMA_LOADENS4_14ComposedLayoutINS4_7SwizzleILi3ELi4ELi3EEENS4_18smem_ptr_flag_bitsILi16EEENSU_INS5_IJNSA_ILi8EEESG_EEENS5_IJSG_SC_EEEEEEEvNS4_8identityENS4_23SM90_TMA_LOAD_MULTICASTES1C_vS1D_EENS_8epilogue10collective6detail29Sm90TmaWarpSpecializedAdapterINS1H_15DefaultEpilogueISJ_SK_SK_NS1G_6thread17LinearCombinationISJ_Li1EffLNS1L_9ScaleType4KindE0ELNS_15FloatRoundStyleE2ESJ_EENS1_15EpilogueDefaultEEEEEvvEEEEvNT_6ParamsE,@function
        .size           _ZN7cutlass13device_kernelINS_4gemm6kernel13GemmUniversalIN4cute5tupleIJiiiiEEENS1_10collective13CollectiveMmaINS1_34MainloopSm90TmaGmmaWarpSpecializedILi4ENS5_IJNS4_1CILi2EEENSA_ILi1EEESC_EEENS1_32KernelTmaWarpSpecializedPingpongEEENS5_IJNSA_ILi64EEESG_NSA_ILi128EEEEEENS_6half_tENS5_IJlSC_lEEESJ_SK_NS4_8TiledMMAINS4_8MMA_AtomIJNS4_4SM904GMMA25MMA_64x64x16_F32F16F16_SSILNSO_5MajorE0ELSQ_0ELNSO_7ScaleInE1ELSR_1EEEEEENS4_6LayoutINS5_IJSC_SC_SC_EEENS5_IJNSA_ILi0EEESW_SW_EEEEENS5_IJNS4_10UnderscoreESZ_SZ_EEEEENS4_13SM90_TMA_LOADENS4_14ComposedLayoutINS4_7SwizzleILi3ELi4ELi3EEENS4_18smem_ptr_flag_bitsILi16EEENSU_INS5_IJNSA_ILi8EEESG_EEENS5_IJSG_SC_EEEEEEEvNS4_8identityENS4_23SM90_TMA_LOAD_MULTICASTES1C_vS1D_EENS_8epilogue10collective6detail29Sm90TmaWarpSpecializedAdapterINS1H_15DefaultEpilogueISJ_SK_SK_NS1G_6thread17LinearCombinationISJ_Li1EffLNS1L_9ScaleType4KindE0ELNS_15FloatRoundStyleE2ESJ_EENS1_15EpilogueDefaultEEEEEvvEEEEvNT_6ParamsE,(.L_x_136 - _ZN7cutlass13device_kernelINS_4gemm6kernel13GemmUniversalIN4cute5tupleIJiiiiEEENS1_10collective13CollectiveMmaINS1_34MainloopSm90TmaGmmaWarpSpecializedILi4ENS5_IJNS4_1CILi2EEENSA_ILi1EEESC_EEENS1_32KernelTmaWarpSpecializedPingpongEEENS5_IJNSA_ILi64EEESG_NSA_ILi128EEEEEENS_6half_tENS5_IJlSC_lEEESJ_SK_NS4_8TiledMMAINS4_8MMA_AtomIJNS4_4SM904GMMA25MMA_64x64x16_F32F16F16_SSILNSO_5MajorE0ELSQ_0ELNSO_7ScaleInE1ELSR_1EEEEEENS4_6LayoutINS5_IJSC_SC_SC_EEENS5_IJNSA_ILi0EEESW_SW_EEEEENS5_IJNS4_10UnderscoreESZ_SZ_EEEEENS4_13SM90_TMA_LOADENS4_14ComposedLayoutINS4_7SwizzleILi3ELi4ELi3EEENS4_18smem_ptr_flag_bitsILi16EEENSU_INS5_IJNSA_ILi8EEESG_EEENS5_IJSG_SC_EEEEEEEvNS4_8identityENS4_23SM90_TMA_LOAD_MULTICASTES1C_vS1D_EENS_8epilogue10collective6detail29Sm90TmaWarpSpecializedAdapterINS1H_15DefaultEpilogueISJ_SK_SK_NS1G_6thread17LinearCombinationISJ_Li1EffLNS1L_9ScaleType4KindE0ELNS_15FloatRoundStyleE2ESJ_EENS1_15EpilogueDefaultEEEEEvvEEEEvNT_6ParamsE)
        .other          _ZN7cutlass13device_kernelINS_4gemm6kernel13GemmUniversalIN4cute5tupleIJiiiiEEENS1_10collective13CollectiveMmaINS1_34MainloopSm90TmaGmmaWarpSpecializedILi4ENS5_IJNS4_1CILi2EEENSA_ILi1EEESC_EEENS1_32KernelTmaWarpSpecializedPingpongEEENS5_IJNSA_ILi64EEESG_NSA_ILi128EEEEEENS_6half_tENS5_IJlSC_lEEESJ_SK_NS4_8TiledMMAINS4_8MMA_AtomIJNS4_4SM904GMMA25MMA_64x64x16_F32F16F16_SSILNSO_5MajorE0ELSQ_0ELNSO_7ScaleInE1ELSR_1EEEEEENS4_6LayoutINS5_IJSC_SC_SC_EEENS5_IJNSA_ILi0EEESW_SW_EEEEENS5_IJNS4_10UnderscoreESZ_SZ_EEEEENS4_13SM90_TMA_LOADENS4_14ComposedLayoutINS4_7SwizzleILi3ELi4ELi3EEENS4_18smem_ptr_flag_bitsILi16EEENSU_INS5_IJNSA_ILi8EEESG_EEENS5_IJSG_SC_EEEEEEEvNS4_8identityENS4_23SM90_TMA_LOAD_MULTICASTES1C_vS1D_EENS_8epilogue10collective6detail29Sm90TmaWarpSpecializedAdapterINS1H_15DefaultEpilogueISJ_SK_SK_NS1G_6thread17LinearCombinationISJ_Li1EffLNS1L_9ScaleType4KindE0ELNS_15FloatRoundStyleE2ESJ_EENS1_15EpilogueDefaultEEEEEvvEEEEvNT_6ParamsE,@"STO_CUDA_ENTRY STV_DEFAULT"
_ZN7cutlass13device_kernelINS_4gemm6kernel13GemmUniversalIN4cute5tupleIJiiiiEEENS1_10collective13CollectiveMmaINS1_34MainloopSm90TmaGmmaWarpSpecializedILi4ENS5_IJNS4_1CILi2EEENSA_ILi1EEESC_EEENS1_32KernelTmaWarpSpecializedPingpongEEENS5_IJNSA_ILi64EEESG_NSA_ILi128EEEEEENS_6half_tENS5_IJlSC_lEEESJ_SK_NS4_8TiledMMAINS4_8MMA_AtomIJNS4_4SM904GMMA25MMA_64x64x16_F32F16F16_SSILNSO_5MajorE0ELSQ_0ELNSO_7ScaleInE1ELSR_1EEEEEENS4_6LayoutINS5_IJSC_SC_SC_EEENS5_IJNSA_ILi0EEESW_SW_EEEEENS5_IJNS4_10UnderscoreESZ_SZ_EEEEENS4_13SM90_TMA_LOADENS4_14ComposedLayoutINS4_7SwizzleILi3ELi4ELi3EEENS4_18smem_ptr_flag_bitsILi16EEENSU_INS5_IJNSA_ILi8EEESG_EEENS5_IJSG_SC_EEEEEEEvNS4_8identityENS4_23SM90_TMA_LOAD_MULTICASTES1C_vS1D_EENS_8epilogue10collective6detail29Sm90TmaWarpSpecializedAdapterINS1H_15DefaultEpilogueISJ_SK_SK_NS1G_6thread17LinearCombinationISJ_Li1EffLNS1L_9ScaleType4KindE0ELNS_15FloatRoundStyleE2ESJ_EENS1_15EpilogueDefaultEEEEEvvEEEEvNT_6ParamsE:
[----:B------:R-:W0:Y:S01]  /*0000*/  LDC R1, c[0x0][0x28] ;  /* 0x00000a00ff017b82 */ /* 0x000e220000000800 */
[----:B------:R-:W1:Y:S01]  /*0010*/  S2R R3, SR_TID.X ;  /* 0x0000000000037919 */ /* 0x000e620000002100 */
[----:B------:R-:W-:Y:S01]  /*0020*/  ELECT P0, URZ, PT ;  /* 0x00000000003f782f */ /* 0x000fe20003800000 */
[----:B------:R-:W-:Y:S01]  /*0030*/  BSSY B0, `(.L_x_0) ;  /* 0x0000014000007945 */ /* 0x000fe20003800000 */
[--C-:B-1----:R-:W-:Y:S02]  /*0040*/  SHF.R.U32.HI R0, RZ, 0x5, R3.reuse ;  /* 0x00000005ff007819 */ /* 0x102fe40000011603 */
[----:B------:R-:W-:-:S03]  /*0050*/  SHF.R.U32.HI R5, RZ, 0x7, R3 ;  /* 0x00000007ff057819 */ /* 0x000fc60000011603 */
[----:B------:R-:W1:Y:S02]  /*0060*/  SHFL.IDX PT, R2, R0, RZ, 0x1f ;  /* 0x00001fff00027589 */ /* 0x000e6400000e0000 */
[----:B-1----:R-:W-:Y:S02]  /*0070*/  R2UR UR6, R2 ;  /* 0x00000000020672ca */ /* 0x002fe400000e0000 */
[----:B------:R1:W2:Y:S11]  /*0080*/  SHFL.IDX PT, R2, R5, RZ, 0x1f ;  /* 0x00001fff05027589 */ /* 0x0002b600000e0000 */
[----:B------:R-:W-:-:S02]  /*0090*/  USHF.R.S32.HI UR4, URZ, 0x1f, UR6 ;  /* 0x0000001f3f047899 */ /* 0x000fc40008011406 */
[----:B------:R-:W-:Y:S02]  /*00a0*/  ISETP.NE.OR P0, PT, RZ, UR6, !P0 ;  /* 0x00000006ff007c0c */ /* 0x000fe4000c705670 */
[----:B------:R-:W-:-:S04]  /*00b0*/  ULEA.HI UR4, UR4, UR6, URZ, 0x2 ;  /* 0x0000000604047291 */ /* 0x000fc8000f8f103f */
[----:B------:R-:W-:-:S04]  /*00c0*/  ULOP3.LUT UR4, UR4, 0xfffffffc, URZ, 0xc0, !UPT ;  /* 0xfffffffc04047892 */ /* 0x000fc8000f8ec03f */
[----:B------:R-:W-:-:S03]  /*00d0*/  UIADD3 UR6, UR6, -UR4, URZ ;  /* 0x8000000406067290 */ /* 0x000fc6000fffe03f */
[----:B012---:R-:W-:Y:S09]  /*00e0*/  @P0 BRA `(.L_x_1) ;  /* 0x0000000000200947 */ /* 0x007ff20003800000 */
[----:B------:R-:W-:Y:S02]  /*00f0*/  ULDC.64 UR4, c[0x0][0x198] ;  /* 0x0000660000047ab9 */ /* 0x000fe40000000a00 */
[----:B------:R-:W-:Y:S02]  /*0100*/  UIADD3 UR8, UP0, UR4, 0xf0, URZ ;  /* 0x000000f004087890 */ /* 0x000fe4000ff1e03f */
[----:B------:R-:W-:Y:S02]  /*0110*/  UIADD3 UR4, UP1, UR4, 0x1f0, URZ ;  /* 0x000001f004047890 */ /* 0x000fe4000ff3e03f */
[----:B------:R-:W-:Y:S02]  /*0120*/  UIADD3.X UR9, URZ, UR5, URZ, UP0, !UPT ;  /* 0x000000053f097290 */ /* 0x000fe400087fe43f */
[----:B------:R-:W-:-:S07]  /*0130*/  UIADD3.X UR5, URZ, UR5, URZ, UP1, !UPT ;  /* 0x000000053f057290 */ /* 0x000fce0008ffe43f */
[----:B------:R0:W-:Y:S02]  /*0140*/  UTMACCTL.PF [UR8] ;  /* 0x00000000080079b9 */ /* 0x0001e40008040000 */
[----:B------:R0:W-:Y:S02]  /*0150*/  UTMACCTL.PF [UR4] ;  /* 0x00000000040079b9 */ /* 0x0001e40008040000 */
[----:B0-----:R-:W-:Y:S01]  /*0160*/  NOP ;  /* 0x0000000000007918 */ /* 0x001fe20000000000 */
.L_x_1:
[----:B------:R-:W-:Y:S05]  /*0170*/  BSYNC B0 ;  /* 0x0000000000007941 */ /* 0x000fea0003800000 */
.L_x_0:
[----:B------:R-:W0:Y:S01]  /*0180*/  SHFL.IDX PT, R6, R0, RZ, 0x1f ;  /* 0x00001fff00067589 */ /* 0x000e2200000e0000 */
[----:B------:R-:W-:Y:S01]  /*0190*/  R2UR UR19, R2 ;  /* 0x00000000021372ca */ /* 0x000fe200000e0000 */
[----:B------:R-:W-:-:S04]  /*01a0*/  UISETP.NE.AND UP0, UPT, UR6, 0x3, UPT ;  /* 0x000000030600788c */ /* 0x000fc8000bf05270 */
[----:B------:R-:W-:-:S08]  /*01b0*/  UISETP.EQ.OR UP0, UPT, UR6, URZ, !UP0 ;  /* 0x0000003f0600728c */ /* 0x000fd0000c702670 */
[----:B------:R-:W-:Y:S02]  /*01c0*/  UIADD3 UR14, UR19, -0x1, URZ ;  /* 0xffffffff130e7890 */ /* 0x000fe4000fffe03f */
[----:B------:R-:W-:Y:S02]  /*01d0*/  UISETP.EQ.AND UP0, UPT, UR19, URZ, UP0 ;  /* 0x0000003f1300728c */ /* 0x000fe40008702270 */
[----:B------:R-:W-:Y:S02]  /*01e0*/  UISETP.GE.U32.AND UP1, UPT, UR14, 0x2, UPT ;  /* 0x000000020e00788c */ /* 0x000fe4000bf26070 */
[----:B------:R-:W-:Y:S01]  /*01f0*/  USEL UR40, URZ, 0x1, !UP0 ;  /* 0x000000013f287887 */ /* 0x000fe2000c000000 */
[----:B0-----:R-:W-:-:S03]  /*0200*/  ISETP.NE.AND P0, PT, R6, RZ, PT ;  /* 0x000000ff0600720c */ /* 0x001fc60003f05270 */
[----:B------:R-:W-:-:S10]  /*0210*/  USEL UR40, UR40, 0x2, UP1 ;  /* 0x0000000228287887 */ /* 0x000fd40008800000 */
[----:B------:R-:W-:Y:S05]  /*0220*/  @P0 BRA `(.L_x_2) ;  /* 0x0000000000580947 */ /* 0x000fea0003800000 */
[----:B------:R-:W0:Y:S01]  /*0230*/  S2UR UR7, SR_CgaCtaId ;  /* 0x00000000000779c3 */ /* 0x000e220000008800 */
[----:B------:R-:W-:Y:S01]  /*0240*/  UMOV UR4, 0x400 ;  /* 0x0000040000047882 */ /* 0x000fe20000000000 */
[----:B------:R-:W-:Y:S01]  /*0250*/  UMOV UR5, 0x1 ;  /* 0x0000000100057882 */ /* 0x000fe20000000000 */
[----:B------:R-:W-:Y:S01]  /*0260*/  UMOV UR8, 0x2 ;  /* 0x0000000200087882 */ /* 0x000fe20000000000 */
[----:B------:R-:W-:Y:S01]  /*0270*/  ELECT P0, URZ, PT ;  /* 0x00000000003f782f */ /* 0x000fe20003800000 */
[----:B------:R-:W-:-:S04]  /*0280*/  UIADD3 UR8, -UR8, 0x100000, URZ ;  /* 0x0010000008087890 */ /* 0x000fc8000fffe13f */
[----:B------:R-:W-:Y:S02]  /*0290*/  USHF.L.U32 UR9, UR8, 0xb, URZ ;  /* 0x0000000b08097899 */ /* 0x000fe4000800063f */
[----:B------:R-:W-:Y:S02]  /*02a0*/  USHF.L.U32 UR8, UR8, 0x1, URZ ;  /* 0x0000000108087899 */ /* 0x000fe4000800063f */
[----:B0-----:R-:W-:Y:S02]  /*02b0*/  ULEA UR7, UR7, UR4, 0x18 ;  /* 0x0000000407077291 */ /* 0x001fe4000f8ec03f */
[----:B------:R-:W-:-:S04]  /*02c0*/  UIADD3 UR4, -UR5, 0x100000, URZ ;  /* 0x0010000005047890 */ /* 0x000fc8000fffe13f */
[----:B------:R-:W-:Y:S02]  /*02d0*/  USHF.L.U32 UR5, UR4, 0xb, URZ ;  /* 0x0000000b04057899 */ /* 0x000fe4000800063f */
[----:B------:R-:W-:Y:S01]  /*02e0*/  USHF.L.U32 UR4, UR4, 0x1, URZ ;  /* 0x0000000104047899 */ /* 0x000fe2000800063f */
[----:B------:R-:W0:Y:S11]  /*02f0*/  FENCE.VIEW.ASYNC.S ;  /* 0x00000000000073c6 */ /* 0x000e360000000000 */
[----:B0-----:R0:W1:Y:S01]  /*0300*/  SYNCS.EXCH.64 URZ, [UR7], UR4 ;  /* 0x00000004073f75b2 */ /* 0x0010620008000100 */
[----:B------:R0:W2:Y:S01]  /*0310*/  SYNCS.EXCH.64 URZ, [UR7+0x20], UR8 ;  /* 0x00002008073f75b2 */ /* 0x0000a20008000100 */
[----:B------:R0:W3:Y:S01]  /*0320*/  SYNCS.EXCH.64 URZ, [UR7+0x8], UR4 ;  /* 0x00000804073f75b2 */ /* 0x0000e20008000100 */
[----:B------:R0:W4:Y:S01]  /*0330*/  SYNCS.EXCH.64 URZ, [UR7+0x28], UR8 ;  /* 0x00002808073f75b2 */ /* 0x0001220008000100 */
[----:B------:R0:W0:Y:S01]  /*0340*/  SYNCS.EXCH.64 URZ, [UR7+0x10], UR4 ;  /* 0x00001004073f75b2 */ /* 0x0000220008000100 */
[----:B------:R0:W0:Y:S01]  /*0350*/  SYNCS.EXCH.64 URZ, [UR7+0x30], UR8 ;  /* 0x00003008073f75b2 */ /* 0x0000220008000100 */
[----:B------:R0:W0:Y:S01]  /*0360*/  SYNCS.EXCH.64 URZ, [UR7+0x18], UR4 ;  /* 0x00001804073f75b2 */ /* 0x0000220008000100 */
[----:B------:R0:W0:Y:S01]  /*0370*/  SYNCS.EXCH.64 URZ, [UR7+0x38], UR8 ;  /* 0x00003808073f75b2 */ /* 0x0000220008000100 */
[----:B------:R-:W-:Y:S01]  /*0380*/  NOP ;  /* 0x0000000000007918 */ /* 0x000fe20000000000 */
.L_x_2:
[----:B------:R-:W5:Y:S01]  /*0390*/  S2UR UR15, SR_CTAID.X ;  /* 0x00000000000f79c3 */ /* 0x000f620000002500 */
[----:B------:R-:W-:Y:S01]  /*03a0*/  SHF.R.S32.HI R2, RZ, 0x1f, R3 ;  /* 0x0000001fff027819 */ /* 0x000fe20000011403 */
[----:B------:R-:W1:Y:S01]  /*03b0*/  SHFL.IDX PT, R7, R0, RZ, 0x1f ;  /* 0x00001fff00077589 */ /* 0x000e6200000e0000 */
[----:B------:R-:W-:Y:S02]  /*03c0*/  ELECT P0, URZ, PT ;  /* 0x00000000003f782f */ /* 0x000fe40003800000 */
[----:B------:R-:W-:Y:S01]  /*03d0*/  SHF.R.S32.HI R11, RZ, 0x1f, R6 ;  /* 0x0000001fff0b7819 */ /* 0x000fe20000011406 */
[----:B0-----:R-:W-:Y:S01]  /*03e0*/  ULDC UR4, c[0x0][0x150] ;  /* 0x0000540000047ab9 */ /* 0x001fe20000000800 */
[----:B------:R-:W-:Y:S01]  /*03f0*/  LEA.HI R2, R2, R3, RZ, 0x7 ;  /* 0x0000000302027211 */ /* 0x000fe200078f38ff */
[----:B------:R-:W0:Y:S01]  /*0400*/  SHFL.IDX PT, R8, R0, RZ, 0x1f ;  /* 0x00001fff00087589 */ /* 0x000e2200000e0000 */
[----:B------:R-:W2:Y:S01]  /*0410*/  S2UR UR8, SR_CTAID.Y ;  /* 0x00000000000879c3 */ /* 0x000ea20000002600 */
[----:B------:R-:W-:-:S02]  /*0420*/  ELECT P1, URZ, PT ;  /* 0x00000000003f782f */ /* 0x000fc40003820000 */
[----:B------:R-:W-:Y:S01]  /*0430*/  LOP3.LUT R2, R2, 0xffffff80, RZ, 0xc0, !PT ;  /* 0xffffff8002027812 */ /* 0x000fe200078ec0ff */
[----:B------:R-:W-:Y:S01]  /*0440*/  ULDC UR7, c[0x0][0x144] ;  /* 0x0000510000077ab9 */ /* 0x000fe20000000800 */
[----:B------:R-:W-:Y:S01]  /*0450*/  LEA.HI R11, R11, R6, RZ, 0x2 ;  /* 0x000000060b0b7211 */ /* 0x000fe200078f10ff */
[----:B------:R-:W-:Y:S01]  /*0460*/  UMOV UR18, 0x80 ;  /* 0x0000008000127882 */ /* 0x000fe20000000000 */
[----:B------:R-:W-:Y:S01]  /*0470*/  NOP ;  /* 0x0000000000007918 */ /* 0x000fe20000000000 */
[----:B------:R-:W-:Y:S01]  /*0480*/  IMAD.IADD R4, R3, 0x1, -R2 ;  /* 0x0000000103047824 */ /* 0x000fe200078e0a02 */
[----:B------:R-:W-:Y:S01]  /*0490*/  LOP3.LUT R11, R11, 0x3ffffffc, RZ, 0xc0, !PT ;  /* 0x3ffffffc0b0b7812 */ /* 0x000fe200078ec0ff */
[----:B------:R-:W-:Y:S01]  /*04a0*/  NOP ;  /* 0x0000000000007918 */ /* 0x000fe20000000000 */
[----:B------:R-:W-:Y:S01]  /*04b0*/  ULDC UR17, c[0x0][0x148] ;  /* 0x0000520000117ab9 */ /* 0x000fe20000000800 */
[----:B------:R-:W-:Y:S01]  /*04c0*/  IMAD.MOV.U32 R23, RZ, RZ, 0x1 ;  /* 0x00000001ff177424 */ /* 0x000fe200078e00ff */
[----:B------:R-:W-:Y:S01]  /*04d0*/  SHF.R.S32.HI R9, RZ, 0x1f, R4 ;  /* 0x0000001fff097819 */ /* 0x000fe20000011404 */
[----:B------:R-:W-:Y:S01]  /*04e0*/  IMAD.IADD R11, R6, 0x1, -R11 ;  /* 0x00000001060b7824 */ /* 0x000fe200078e0a0b */
[----:B------:R-:W3:Y:S01]  /*04f0*/  SHFL.IDX PT, R5, R5, RZ, 0x1f ;  /* 0x00001fff05057589 */ /* 0x000ee200000e0000 */
[----:B------:R-:W-:-:S02]  /*0500*/  ISETP.NE.AND P2, PT, RZ, UR19, PT ;  /* 0x00000013ff007c0c */ /* 0x000fc4000bf45270 */
[----:B-----5:R-:W-:Y:S02]  /*0510*/  I2FP.F32.U32 R10, UR15 ;  /* 0x0000000f000a7c45 */ /* 0x020fe40008201000 */
[----:B------:R-:W-:Y:S02]  /*0520*/  LEA.HI R2, R9, R4, RZ, 0x3 ;  /* 0x0000000409027211 */ /* 0x000fe400078f18ff */
[----:B-1----:R-:W-:Y:S01]  /*0530*/  ISETP.NE.OR P0, PT, R7, RZ, !P0 ;  /* 0x000000ff0700720c */ /* 0x002fe20004705670 */
[----:B------:R-:W-:Y:S01]  /*0540*/  FMUL R10, R10, UR4 ;  /* 0x000000040a0a7c20 */ /* 0x000fe20008400000 */
[--C-:B------:R-:W-:Y:S01]  /*0550*/  SHF.R.S32.HI R7, RZ, 0x3, R2.reuse ;  /* 0x00000003ff077819 */ /* 0x100fe20000011402 */
[----:B------:R-:W-:Y:S01]  /*0560*/  ULDC UR4, c[0x0][0x154] ;  /* 0x0000550000047ab9 */ /* 0x000fe20000000800 */
[----:B------:R-:W-:Y:S02]  /*0570*/  SHF.R.S32.HI R2, RZ, 0x1f, R2 ;  /* 0x0000001fff027819 */ /* 0x000fe40000011402 */
[----:B0-----:R-:W-:Y:S01]  /*0580*/  ISETP.NE.OR P1, PT, R8, RZ, !P1 ;  /* 0x000000ff0800720c */ /* 0x001fe20004f25670 */
[----:B------:R-:W0:Y:S01]  /*0590*/  F2I.U32.TRUNC.NTZ R10, R10 ;  /* 0x0000000a000a7305 */ /* 0x000e22000020f000 */
[----:B------:R-:W-:-:S02]  /*05a0*/  LEA.HI R2, R2, R7, RZ, 0x2 ;  /* 0x0000000702027211 */ /* 0x000fc400078f10ff */
[----:B--2---:R-:W-:Y:S02]  /*05b0*/  I2FP.F32.U32 R0, UR8 ;  /* 0x0000000800007c45 */ /* 0x004fe40008201000 */
[----:B------:R-:W-:Y:S01]  /*05c0*/  LOP3.LUT R2, R2, 0xfffffffc, RZ, 0xc0, !PT ;  /* 0xfffffffc02027812 */ /* 0x000fe200078ec0ff */
[----:B------:R-:W-:Y:S02]  /*05d0*/  VOTEU.ALL UP0, P0 ;  /* 0x00000000003f7886 */ /* 0x000fe40000000000 */
[----:B------:R-:W-:Y:S02]  /*05e0*/  FMUL R6, R0, UR4 ;  /* 0x0000000400067c20 */ /* 0x000fe40008400000 */
[----:B------:R-:W-:Y:S01]  /*05f0*/  IMAD.IADD R2, R7, 0x1, -R2 ;  /* 0x0000000107027824 */ /* 0x000fe200078e0a02 */
[----:B------:R-:W1:Y:S01]  /*0600*/  @!UP0 S2UR UR11, SR_CgaCtaId ;  /* 0x00000000000b89c3 */ /* 0x000e620000008800 */
[----:B------:R-:W-:Y:S01]  /*0610*/  VOTEU.ALL UP1, P1 ;  /* 0x00000000003f7886 */ /* 0x000fe20000820000 */
[----:B------:R-:W-:Y:S01]  /*0620*/  @!UP0 UMOV UR10, 0x400 ;  /* 0x00000400000a8882 */ /* 0x000fe20000000000 */
[----:B------:R-:W-:Y:S01]  /*0630*/  IMAD R2, R11, 0x4, R2 ;  /* 0x000000040b027824 */ /* 0x000fe200078e0202 */
[----:B0-----:R-:W-:Y:S01]  /*0640*/  R2UR UR4, R10 ;  /* 0x000000000a0472ca */ /* 0x001fe200000e0000 */
[----:B------:R-:W0:Y:S01]  /*0650*/  F2I.U32.TRUNC.NTZ R6, R6 ;  /* 0x0000000600067305 */ /* 0x000e22000020f000 */
[----:B------:R-:W-:Y:S01]  /*0660*/  @!UP1 UMOV UR13, 0x400 ;  /* 0x00000400000d9882 */ /* 0x000fe20000000000 */
[C---:B------:R-:W-:Y:S01]  /*0670*/  IMAD.SHL.U32 R7, R2.reuse, 0x4, RZ ;  /* 0x0000000402077824 */ /* 0x040fe200078e00ff */
[----:B------:R-:W-:Y:S01]  /*0680*/  LEA.HI R0, R2, R2, RZ, 0x1 ;  /* 0x0000000202007211 */ /* 0x000fe200078f08ff */
[----:B------:R-:W2:Y:S01]  /*0690*/  @!UP1 S2UR UR16, SR_CgaCtaId ;  /* 0x00000000001099c3 */ /* 0x000ea20000008800 */
[----:B------:R-:W-:Y:S01]  /*06a0*/  VOTEU.ALL UP2, P1 ;  /* 0x00000000003f7886 */ /* 0x000fe20000840000 */
[----:B------:R-:W-:Y:S01]  /*06b0*/  VOTEU.ALL UP3, P1 ;  /* 0x00000000003f7886 */ /* 0x000fe20000860000 */
[----:B------:R-:W-:Y:S01]  /*06c0*/  LOP3.LUT R11, R0, 0xfffffffe, RZ, 0xc0, !PT ;  /* 0xfffffffe000b7812 */ /* 0x000fe200078ec0ff */
[----:B------:R-:W-:Y:S01]  /*06d0*/  VOTEU.ALL UP4, P1 ;  /* 0x00000000003f7886 */ /* 0x000fe20000880000 */
[----:B------:R-:W-:Y:S01]  /*06e0*/  LOP3.LUT R22, R2, 0xc, R7, 0x78, !PT ;  /* 0x0000000c02167812 */ /* 0x000fe200078e7807 */
[----:B------:R-:W-:-:S02]  /*06f0*/  VOTEU.ALL UP5, P1 ;  /* 0x00000000003f7886 */ /* 0x000fc400008a0000 */
[----:B------:R-:W-:Y:S01]  /*0700*/  IMAD.IADD R11, R2, 0x1, -R11 ;  /* 0x00000001020b7824 */ /* 0x000fe200078e0a0b */
[----:B------:R-:W-:Y:S01]  /*0710*/  UIADD3 UR4, -UR4, URZ, URZ ;  /* 0x0000003f04047290 */ /* 0x000fe2000fffe13f */
[----:B------:R-:W5:Y:S01]  /*0720*/  LDC R2, c[0x0][0x140] ;  /* 0x00005000ff027b82 */ /* 0x000f620000000800 */
[----:B0-----:R-:W-:Y:S02]  /*0730*/  R2UR UR9, R6 ;  /* 0x00000000060972ca */ /* 0x001fe400000e0000 */
[----:B------:R-:W-:Y:S02]  /*0740*/  UIMAD UR7, UR7, UR4, UR15 ;  /* 0x00000004070772a4 */ /* 0x000fe4000f8e020f */
[----:B-1----:R-:W-:Y:S01]  /*0750*/  @!UP0 ULEA UR12, UR11, UR10, 0x18 ;  /* 0x0000000a0b0c8291 */ /* 0x002fe2000f8ec03f */
[----:B------:R-:W-:Y:S01]  /*0760*/  UMOV UR4, 0x20 ;  /* 0x0000002000047882 */ /* 0x000fe20000000000 */
[----:B------:R-:W-:-:S04]  /*0770*/  @!UP1 UIADD3 UR10, -UR18, 0x100000, URZ ;  /* 0x00100000120a9890 */ /* 0x000fc8000fffe13f */
[----:B------:R-:W-:Y:S02]  /*0780*/  @!UP1 USHF.L.U32 UR11, UR10, 0xb, URZ ;  /* 0x0000000b0a0b9899 */ /* 0x000fe4000800063f */
[----:B------:R-:W-:Y:S01]  /*0790*/  @!UP1 USHF.L.U32 UR10, UR10, 0x1, URZ ;  /* 0x000000010a0a9899 */ /* 0x000fe2000800063f */
[----:B------:R-:W-:Y:S01]  /*07a0*/  ISETP.NE.AND P3, PT, R11, UR7, PT ;  /* 0x000000070b007c0c */ /* 0x000fe2000bf65270 */
[----:B------:R-:W-:-:S04]  /*07b0*/  @!UP0 UIADD3 UR4, -UR4, 0x100000, URZ ;  /* 0x0010000004048890 */ /* 0x000fc8000fffe13f */
[----:B------:R-:W-:Y:S02]  /*07c0*/  @!UP0 USHF.L.U32 UR5, UR4, 0xb, URZ ;  /* 0x0000000b04058899 */ /* 0x000fe4000800063f */
[----:B------:R-:W-:Y:S01]  /*07d0*/  @!UP0 USHF.L.U32 UR4, UR4, 0x1, URZ ;  /* 0x0000000104048899 */ /* 0x000fe2000800063f */
[----:B------:R-:W-:Y:S01]  /*07e0*/  VOTEU.ALL UP0, P0 ;  /* 0x00000000003f7886 */ /* 0x000fe20000000000 */
[----:B--2---:R-:W-:Y:S01]  /*07f0*/  @!UP1 ULEA UR13, UR16, UR13, 0x18 ;  /* 0x0000000d100d9291 */ /* 0x004fe2000f8ec03f */
[----:B------:R-:W-:Y:S01]  /*0800*/  VOTEU.ALL UP1, P0 ;  /* 0x00000000003f7886 */ /* 0x000fe20000020000 */
[----:B------:R-:W-:Y:S01]  /*0810*/  UIADD3 UR9, -UR9, URZ, URZ ;  /* 0x0000003f09097290 */ /* 0x000fe2000fffe13f */
[----:B------:R-:W-:Y:S01]  /*0820*/  LOP3.LUT P0, RZ, R4, 0x7, RZ, 0xc0, !PT ;  /* 0x0000000704ff7812 */ /* 0x000fe2000780c0ff */
[----:B------:R-:W0:Y:S06]  /*0830*/  FENCE.VIEW.ASYNC.S ;  /* 0x00000000000073c6 */ /* 0x000e2c0000000000 */
[----:B0-----:R-:W0:Y:S01]  /*0840*/  @!UP0 SYNCS.EXCH.64 URZ, [UR12+0x70], UR4 ;  /* 0x000070040c3f85b2 */ /* 0x001e220008000100 */
[----:B------:R-:W-:-:S02]  /*0850*/  @P3 LEA.HI R0, R22, R22, RZ, 0x1 ;  /* 0x0000001616003211 */ /* 0x000fc400078f08ff */
[----:B-----5:R-:W-:Y:S02]  /*0860*/  ISETP.EQ.U32.AND P1, PT, R2, 0x1, PT ;  /* 0x000000010200780c */ /* 0x020fe40003f22070 */
[----:B------:R-:W-:Y:S02]  /*0870*/  @P3 SHF.R.S32.HI R0, RZ, 0x1, R0 ;  /* 0x00000001ff003819 */ /* 0x000fe40000011400 */
[----:B------:R-:W-:Y:S01]  /*0880*/  ISETP.LT.U32.AND P0, PT, R22, 0x2, !P0 ;  /* 0x000000021600780c */ /* 0x000fe20004701070 */
[----:B------:R1:W2:Y:S01]  /*0890*/  @!UP1 SYNCS.EXCH.64 URZ, [UR12+0x78], UR4 ;  /* 0x000078040c3f95b2 */ /* 0x0002a20008000100 */
[----:B------:R-:W-:Y:S01]  /*08a0*/  NOP ;  /* 0x0000000000007918 */ /* 0x000fe20000000000 */
[----:B-1----:R-:W-:Y:S01]  /*08b0*/  UIMAD UR4, UR17, UR9, UR8 ;  /* 0x00000009110472a4 */ /* 0x002fe2000f8e0208 */
[----:B------:R1:W0:Y:S05]  /*08c0*/  @!UP2 SYNCS.EXCH.64 URZ, [UR13+0x50], UR10 ;  /* 0x0000500a0d3fa5b2 */ /* 0x00022a0008000100 */
[----:B------:R-:W-:-:S02]  /*08d0*/  @P3 ISETP.NE.AND P4, PT, R0, UR4, PT ;  /* 0x0000000400003c0c */ /* 0x000fc4000bf85270 */
[----:B------:R-:W-:Y:S02]  /*08e0*/  SEL R0, RZ, 0x1, !P0 ;  /* 0x00000001ff007807 */ /* 0x000fe40004000000 */
[----:B------:R-:W-:-:S04]  /*08f0*/  @P3 SEL R23, RZ, 0x1, P4 ;  /* 0x00000001ff173807 */ /* 0x000fc80002000000 */
[----:B------:R-:W-:Y:S01]  /*0900*/  LOP3.LUT R23, R23, R0, RZ, 0xc0, !PT ;  /* 0x0000000017177212 */ /* 0x000fe200078ec0ff */
[----:B------:R1:W0:Y:S01]  /*0910*/  @!UP3 SYNCS.EXCH.64 URZ, [UR13+0x58], UR10 ;  /* 0x0000580a0d3fb5b2 */ /* 0x0002220008000100 */
[----:B------:R1:W0:Y:S01]  /*0920*/  @!UP4 SYNCS.EXCH.64 URZ, [UR13+0x60], UR10 ;  /* 0x0000600a0d3fc5b2 */ /* 0x0002220008000100 */
[----:B------:R1:W0:Y:S01]  /*0930*/  @!UP5 SYNCS.EXCH.64 URZ, [UR13+0x68], UR10 ;  /* 0x0000680a0d3fd5b2 */ /* 0x0002220008000100 */
[----:B------:R-:W-:Y:S01]  /*0940*/  NOP ;  /* 0x0000000000007918 */ /* 0x000fe20000000000 */
[----:B-1-3--:R-:W-:Y:S05]  /*0950*/  @!P1 BRA `(.L_x_3) ;  /* 0x0000000000089947 */ /* 0x00afea0003800000 */
[----:B0-2-4-:R-:W-:Y:S01]  /*0960*/  UCGABAR_ARV ;  /* 0x00000000000079c7 */ /* 0x015fe20008000000 */
[----:B------:R-:W-:Y:S05]  /*0970*/  BRA `(.L_x_4) ;  /* 0x0000000000047947 */ /* 0x000fea0003800000 */
.L_x_3:
[----:B0-2-4-:R-:W-:Y:S01]  /*0980*/  NOP ;  /* 0x0000000000007918 */ /* 0x015fe20000000000 */
.L_x_4:
[----:B------:R-:W-:Y:S01]  /*0990*/  ULDC.64 UR4, c[0x0][0x598] ;  /* 0x0001660000047ab9 */ /* 0x000fe20000000a00 */
[----:B------:R-:W-:Y:S01]  /*09a0*/  ULDC.64 UR56, c[0x0][0x208] ;  /* 0x0000820000387ab9 */ /* 0x000fe20000000a00 */
[----:B------:R-:W-:-:S04]  /*09b0*/  ISETP.NE.U32.AND P0, PT, RZ, UR4, PT ;  /* 0x00000004ff007c0c */ /* 0x000fc8000bf05070 */
[----:B------:R-:W-:-:S13]  /*09c0*/  ISETP.NE.AND.EX P0, PT, RZ, UR5, PT, P0 ;  /* 0x00000005ff007c0c */ /* 0x000fda000bf05300 */
[----:B------:R-:W-:Y:S05]  /*09d0*/  @!P0 BRA `(.L_x_5) ;  /* 0x00000000001c8947 */ /* 0x000fea0003800000 */
[----:B------:R-:W0:Y:S02]  /*09e0*/  LDC.64 R6, c[0x0][0x598] ;  /* 0x00016600ff067b82 */ /* 0x000e240000000a00 */
[----:B0-----:R-:W2:Y:S02]  /*09f0*/  LDG.E.64 R6, desc[UR56][R6.64] ;  /* 0x0000003806067981 */ /* 0x001ea4000c1e1b00 */
[----:B--2---:R-:W-:-:S04]  /*0a00*/  ISETP.NE.U32.AND P0, PT, R6, RZ, PT ;  /* 0x000000ff0600720c */ /* 0x004fc80003f05070 */
[----:B------:R-:W-:-:S13]  /*0a10*/  ISETP.NE.AND.EX P0, PT, R7, RZ, PT, P0 ;  /* 0x000000ff0700720c */ /* 0x000fda0003f05300 */
[----:B------:R-:W-:Y:S05]  /*0a20*/  @!P0 BRA `(.L_x_5) ;  /* 0x0000000000088947 */ /* 0x000fea0003800000 */
[----:B------:R0:W5:Y:S01]  /*0a30*/  LD.E R56, desc[UR56][R6.64] ;  /* 0x0000003806387980 */ /* 0x000162000c101900 */
[----:B------:R-:W-:Y:S05]  /*0a40*/  BRA `(.L_x_6) ;  /* 0x0000000000247947 */ /* 0x000fea0003800000 */
.L_x_5:
[----:B------:R-:W-:Y:S02]  /*0a50*/  ULDC.64 UR4, c[0x0][0x588] ;  /* 0x0001620000047ab9 */ /* 0x000fe40000000a00 */
[----:B------:R-:W-:-:S04]  /*0a60*/  ISETP.NE.U32.AND P0, PT, RZ, UR4, PT ;  /* 0x00000004ff007c0c */ /* 0x000fc8000bf05070 */
[----:B------:R-:W-:-:S13]  /*0a70*/  ISETP.NE.AND.EX P0, PT, RZ, UR5, PT, P0 ;  /* 0x00000005ff007c0c */ /* 0x000fda000bf05300 */
[----:B------:R-:W-:Y:S05]  /*0a80*/  @!P0 BRA `(.L_x_7) ;  /* 0x00000000000c8947 */ /* 0x000fea0003800000 */
[----:B------:R-:W0:Y:S02]  /*0a90*/  LDC.64 R56, c[0x0][0x588] ;  /* 0x00016200ff387b82 */ /* 0x000e240000000a00 */
[----:B0-----:R1:W5:Y:S01]  /*0aa0*/  LDG.E R56, desc[UR56][R56.64] ;  /* 0x0000003838387981 */ /* 0x001362000c1e1900 */
[----:B------:R-:W-:Y:S05]  /*0ab0*/  BRA `(.L_x_6) ;  /* 0x0000000000087947 */ /* 0x000fea0003800000 */
.L_x_7:
[----:B------:R-:W-:Y:S02]  /*0ac0*/  ULDC UR4, c[0x0][0x580] ;  /* 0x0001600000047ab9 */ /* 0x000fe40000000800 */
[----:B------:R-:W-:-:S07]  /*0ad0*/  IMAD.U32 R56, RZ, RZ, UR4 ;  /* 0x00000004ff387e24 */ /* 0x000fce000f8e00ff */
.L_x_6:
[----:B------:R-:W-:Y:S02]  /*0ae0*/  ULDC.64 UR4, c[0x0][0x5a0] ;  /* 0x0001680000047ab9 */ /* 0x000fe40000000a00 */
[----:B------:R-:W-:-:S04]  /*0af0*/  ISETP.NE.U32.AND P0, PT, RZ, UR4, PT ;  /* 0x00000004ff007c0c */ /* 0x000fc8000bf05070 */
[----:B------:R-:W-:-:S13]  /*0b00*/  ISETP.NE.AND.EX P0, PT, RZ, UR5, PT, P0 ;  /* 0x00000005ff007c0c */ /* 0x000fda000bf05300 */
[----:B------:R-:W-:Y:S05]  /*0b10*/  @!P0 BRA `(.L_x_8) ;  /* 0x00000000001c8947 */ /* 0x000fea0003800000 */
[----:B0-----:R-:W0:Y:S02]  /*0b20*/  LDC.64 R6, c[0x0][0x5a0] ;  /* 0x00016800ff067b82 */ /* 0x001e240000000a00 */
[----:B0-----:R-:W2:Y:S02]  /*0b30*/  LDG.E.64 R6, desc[UR56][R6.64] ;  /* 0x0000003806067981 */ /* 0x001ea4000c1e1b00 */
[----:B--2---:R-:W-:-:S04]  /*0b40*/  ISETP.NE.U32.AND P0, PT, R6, RZ, PT ;  /* 0x000000ff0600720c */ /* 0x004fc80003f05070 */
[----:B------:R-:W-:-:S13]  /*0b50*/  ISETP.NE.AND.EX P0, PT, R7, RZ, PT, P0 ;  /* 0x000000ff0700720c */ /* 0x000fda0003f05300 */
[----:B------:R-:W-:Y:S05]  /*0b60*/  @!P0 BRA `(.L_x_8) ;  /* 0x0000000000088947 */ /* 0x000fea0003800000 */
[----:B-1----:R0:W5:Y:S01]  /*0b70*/  LD.E R57, desc[UR56][R6.64] ;  /* 0x0000003806397980 */ /* 0x002162000c101900 */
[----:B------:R-:W-:Y:S05]  /*0b80*/  BRA `(.L_x_9) ;  /* 0x0000000000247947 */ /* 0x000fea0003800000 */
.L_x_8:
[----:B------:R-:W-:Y:S02]  /*0b90*/  ULDC.64 UR4, c[0x0][0x590] ;  /* 0x0001640000047ab9 */ /* 0x000fe40000000a00 */
[----:B------:R-:W-:-:S04]  /*0ba0*/  ISETP.NE.U32.AND P0, PT, RZ, UR4, PT ;  /* 0x00000004ff007c0c */ /* 0x000fc8000bf05070 */
[----:B------:R-:W-:-:S13]  /*0bb0*/  ISETP.NE.AND.EX P0, PT, RZ, UR5, PT, P0 ;  /* 0x00000005ff007c0c */ /* 0x000fda000bf05300 */
[----:B------:R-:W-:Y:S05]  /*0bc0*/  @!P0 BRA `(.L_x_10) ;  /* 0x00000000000c8947 */ /* 0x000fea0003800000 */
[----:B0-----:R-:W1:Y:S02]  /*0bd0*/  LDC.64 R6, c[0x0][0x590] ;  /* 0x00016400ff067b82 */ /* 0x001e640000000a00 */
[----:B-1----:R1:W5:Y:S01]  /*0be0*/  LDG.E R57, desc[UR56][R6.64] ;  /* 0x0000003806397981 */ /* 0x002362000c1e1900 */
[----:B------:R-:W-:Y:S05]  /*0bf0*/  BRA `(.L_x_9) ;  /* 0x0000000000087947 */ /* 0x000fea0003800000 */
.L_x_10:
[----:B------:R-:W-:Y:S02]  /*0c00*/  ULDC UR4, c[0x0][0x584] ;  /* 0x0001610000047ab9 */ /* 0x000fe40000000800 */
[----:B-1----:R-:W-:-:S07]  /*0c10*/  IMAD.U32 R57, RZ, RZ, UR4 ;  /* 0x00000004ff397e24 */ /* 0x002fce000f8e00ff */
.L_x_9:
[----:B------:R-:W-:Y:S01]  /*0c20*/  ULDC UR4, c[0x0][0x65c] ;  /* 0x0001970000047ab9 */ /* 0x000fe20000000800 */
[----:B01----:R-:W0:Y:S01]  /*0c30*/  LDC.64 R6, c[0x0][0x650] ;  /* 0x00019400ff067b82 */ /* 0x003e220000000a00 */
[----:B------:R-:W-:Y:S01]  /*0c40*/  UISETP.NE.AND UP2, UPT, UR4, 0x1, UPT ;  /* 0x000000010400788c */ /* 0x000fe2000bf45270 */
[----:B------:R-:W-:Y:S01]  /*0c50*/  IMAD.MOV.U32 R18, RZ, RZ, -0x1 ;  /* 0xffffffffff127424 */ /* 0x000fe200078e00ff */
[----:B------:R-:W-:Y:S01]  /*0c60*/  UISETP.NE.AND UP0, UPT, UR19, 0x2, UPT ;  /* 0x000000021300788c */ /* 0x000fe2000bf05270 */
[----:B------:R-:W-:Y:S01]  /*0c70*/  IMAD.MOV.U32 R2, RZ, RZ, -0x1 ;  /* 0xffffffffff027424 */ /* 0x000fe200078e00ff */
[----:B------:R-:W-:Y:S01]  /*0c80*/  UP2UR UR38, UPR, URZ, 0x4 ;  /* 0x000000043f267883 */ /* 0x000fe20008000000 */
[----:B------:R-:W-:-:S06]  /*0c90*/  IMAD.MOV.U32 R19, RZ, RZ, -0x1 ;  /* 0xffffffffff137424 */ /* 0x000fcc00078e00ff */
[----:B------:R-:W-:Y:S01]  /*0ca0*/  @UP2 ULDC UR12, c[0x0][0x10] ;  /* 0x00000400000c2ab9 */ /* 0x000fe20000000800 */
[----:B------:R-:W-:Y:S01]  /*0cb0*/  @UP2 UMOV UR4, UR8 ;  /* 0x0000000800042c82 */ /* 0x000fe20008000000 */
[----:B------:R-:W-:Y:S01]  /*0cc0*/  @UP2 UMOV UR5, URZ ;  /* 0x0000003f00052c82 */ /* 0x000fe20008000000 */
[----:B------:R-:W-:Y:S01]  /*0cd0*/  @!UP2 ULDC UR16, c[0x0][0xc] ;  /* 0x000003000010aab9 */ /* 0x000fe20000000800 */
[----:B------:R-:W-:Y:S01]  /*0ce0*/  @UP2 UIMAD.WIDE.U32 UR12, UR15, UR12, UR4 ;  /* 0x0000000c0f0c22a5 */ /* 0x000fe2000f8e0004 */
[----:B------:R-:W-:Y:S02]  /*0cf0*/  ULDC UR10, c[0x0][0xc] ;  /* 0x00000300000a7ab9 */ /* 0x000fe40000000800 */
[----:B------:R-:W-:Y:S01]  /*0d00*/  @UP2 UMOV UR4, URZ ;  /* 0x0000003f00042c82 */ /* 0x000fe20008000000 */
[----:B------:R-:W-:Y:S01]  /*0d10*/  UMOV UR5, URZ ;  /* 0x0000003f00057c82 */ /* 0x000fe20008000000 */
[----:B------:R-:W-:Y:S01]  /*0d20*/  @UP2 UIADD3 UR18, UR13, UR4, URZ ;  /* 0x000000040d122290 */ /* 0x000fe2000fffe03f */
[----:B------:R-:W-:-:S02]  /*0d30*/  ULDC UR11, c[0x0][0x10] ;  /* 0x00000400000b7ab9 */ /* 0x000fc40000000800 */
[----:B------:R-:W-:Y:S01]  /*0d40*/  UMOV UR4, UR15 ;  /* 0x0000000f00047c82 */ /* 0x000fe20008000000 */
[----:B------:R-:W-:Y:S02]  /*0d50*/  UIMAD.WIDE.U32 UR10, UR10, UR11, URZ ;  /* 0x0000000b0a0a72a5 */ /* 0x000fe4000f8e003f */
[----:B------:R-:W-:Y:S01]  /*0d60*/  @!UP2 UIMAD.WIDE.U32 UR4, UR8, UR16, UR4 ;  /* 0x000000100804a2a5 */ /* 0x000fe2000f8e0004 */
[----:B------:R-:W-:Y:S02]  /*0d70*/  ULDC UR13, c[0x0][0x14] ;  /* 0x00000500000d7ab9 */ /* 0x000fe40000000800 */
[----:B------:R-:W-:Y:S02]  /*0d80*/  UIMAD.WIDE.U32 UR54, UR10, UR13, URZ ;  /* 0x0000000d0a3672a5 */ /* 0x000fe4000f8e003f */
[----:B------:R-:W-:Y:S02]  /*0d90*/  UIMAD UR39, UR11, UR13, URZ ;  /* 0x0000000d0b2772a4 */ /* 0x000fe4000f8e023f */
[----:B------:R-:W-:Y:S01]  /*0da0*/  @!UP2 UMOV UR12, UR4 ;  /* 0x00000004000cac82 */ /* 0x000fe20008000000 */
[----:B------:R-:W-:Y:S01]  /*0db0*/  @!UP2 UMOV UR18, UR5 ;  /* 0x000000050012ac82 */ /* 0x000fe20008000000 */
[----:B------:R-:W-:-:S02]  /*0dc0*/  UIADD3 UR39, UR55, UR39, URZ ;  /* 0x0000002737277290 */ /* 0x000fc4000fffe03f */
[----:B------:R-:W-:-:S04]  /*0dd0*/  UIADD3 UR4, UP1, UR12, UR54, URZ ;  /* 0x000000360c047290 */ /* 0x000fc8000ff3e03f */
[----:B------:R-:W-:Y:S02]  /*0de0*/  UIADD3.X UR5, UR18, UR39, URZ, UP1, !UPT ;  /* 0x0000002712057290 */ /* 0x000fe40008ffe43f */
[----:B------:R-:W-:Y:S02]  /*0df0*/  USEL UR4, UR4, UR12, !UP0 ;  /* 0x0000000c04047287 */ /* 0x000fe4000c000000 */
[----:B------:R-:W-:-:S04]  /*0e00*/  USEL UR5, UR5, UR18, !UP0 ;  /* 0x0000001205057287 */ /* 0x000fc8000c000000 */
[----:B0-----:R-:W-:Y:S01]  /*0e10*/  ISETP.LE.U32.AND P0, PT, R6, UR4, PT ;  /* 0x0000000406007c0c */ /* 0x001fe2000bf03070 */
[----:B------:R-:W-:Y:S02]  /*0e20*/  IMAD.U32 R16, RZ, RZ, UR4 ;  /* 0x00000004ff107e24 */ /* 0x000fe4000f8e00ff */
[----:B------:R-:W-:Y:S02]  /*0e30*/  IMAD.U32 R0, RZ, RZ, UR5 ;  /* 0x00000005ff007e24 */ /* 0x000fe4000f8e00ff */
[----:B------:R-:W-:-:S03]  /*0e40*/  IMAD.U32 R17, RZ, RZ, UR5 ;  /* 0x00000005ff117e24 */ /* 0x000fc6000f8e00ff */
[----:B------:R-:W-:Y:S02]  /*0e50*/  ISETP.GE.U32.AND.EX P0, PT, R0, R7, PT, P0 ;  /* 0x000000070000720c */ /* 0x000fe40003f06100 */
[----:B------:R-:W-:-:S11]  /*0e60*/  PRMT R0, RZ, 0x7610, R0 ;  /* 0x00007610ff007816 */ /* 0x000fd60000000000 */
[----:B------:R-:W-:Y:S05]  /*0e70*/  @P0 BRA `(.L_x_11) ;  /* 0x0000000400500947 */ /* 0x000fea0003800000 */
[----:B------:R-:W-:Y:S01]  /*0e80*/  ULDC.64 UR18, c[0x0][0x628] ;  /* 0x00018a0000127ab9 */ /* 0x000fe20000000a00 */
[C---:B------:R-:W-:Y:S01]  /*0e90*/  R2UR UR20, R16.reuse ;  /* 0x00000000101472ca */ /* 0x040fe200000e0000 */
[----:B------:R-:W-:Y:S01]  /*0ea0*/  ULDC UR16, c[0x0][0x630] ;  /* 0x00018c0000107ab9 */ /* 0x000fe20000000800 */
[----:B------:R-:W-:Y:S02]  /*0eb0*/  ISETP.NE.U32.AND P0, PT, RZ, UR18, PT ;  /* 0x00000012ff007c0c */ /* 0x000fe4000bf05070 */
[----:B------:R-:W-:Y:S02]  /*0ec0*/  R2UR UR4, R16 ;  /* 0x00000000100472ca */ /* 0x000fe400000e0000 */
[----:B------:R-:W-:Y:S02]  /*0ed0*/  ISETP.NE.AND.EX P0, PT, RZ, UR19, PT, P0 ;  /* 0x00000013ff007c0c */ /* 0x000fe4000bf05300 */
[----:B------:R-:W-:-:S11]  /*0ee0*/  R2UR UR5, R17 ;  /* 0x00000000110572ca */ /* 0x000fd600000e0000 */
[----:B------:R-:W-:Y:S05]  /*0ef0*/  @!P0 BRA `(.L_x_12) ;  /* 0x0000000000308947 */ /* 0x000fea0003800000 */
[----:B------:R-:W-:Y:S01]  /*0f00*/  R2UR UR4, R16 ;  /* 0x00000000100472ca */ /* 0x000fe200000e0000 */
[----:B------:R-:W-:Y:S01]  /*0f10*/  ULDC UR12, c[0x0][0x634] ;  /* 0x00018d00000c7ab9 */ /* 0x000fe20000000800 */
[----:B------:R-:W-:-:S11]  /*0f20*/  R2UR UR15, R17 ;  /* 0x00000000110f72ca */ /* 0x000fd600000e0000 */
[----:B------:R-:W-:-:S04]  /*0f30*/  UIADD3 UR12, UP1, UR4, UR12, URZ ;  /* 0x0000000c040c7290 */ /* 0x000fc8000ff3e03f */
[----:B------:R-:W-:-:S04]  /*0f40*/  UIADD3.X UR15, URZ, UR15, URZ, UP1, !UPT ;  /* 0x0000000f3f0f7290 */ /* 0x000fc80008ffe43f */
[----:B------:R-:W-:-:S04]  /*0f50*/  UIMAD.WIDE.U32 UR4, UR15, UR18, URZ ;  /* 0x000000120f0472a5 */ /* 0x000fc8000f8e003f */
[----:B------:R-:W-:Y:S02]  /*0f60*/  UIMAD.WIDE.U32 UR10, UP1, UR12, UR19, UR4 ;  /* 0x000000130c0a72a5 */ /* 0x000fe4000f820004 */
[----:B------:R-:W-:Y:S02]  /*0f70*/  UIMAD.WIDE.U32 UR4, UR12, UR18, URZ ;  /* 0x000000120c0472a5 */ /* 0x000fe4000f8e003f */
[----:B------:R-:W-:Y:S02]  /*0f80*/  UIADD3.X UR13, URZ, URZ, URZ, UP1, !UPT ;  /* 0x0000003f3f0d7290 */ /* 0x000fe40008ffe43f */
[----:B------:R-:W-:Y:S01]  /*0f90*/  UIADD3 URZ, UP1, UR5, UR10, URZ ;  /* 0x0000000a053f7290 */ /* 0x000fe2000ff3e03f */
[----:B------:R-:W-:-:S03]  /*0fa0*/  UMOV UR12, UR11 ;  /* 0x0000000b000c7c82 */ /* 0x000fc60008000000 */
[----:B------:R-:W-:-:S12]  /*0fb0*/  UIMAD.WIDE.U32.X UR4, UR15, UR19, UR12, UP1 ;  /* 0x000000130f0472a5 */ /* 0x000fd800088e040c */
.L_x_12:
[----:B------:R-:W-:Y:S01]  /*0fc0*/  USHF.R.U64 UR4, UR4, UR16, UR5 ;  /* 0x0000001004047299 */ /* 0x000fe20008001205 */
[----:B------:R-:W-:Y:S01]  /*0fd0*/  R2UR UR11, R17 ;  /* 0x00000000110b72ca */ /* 0x000fe200000e0000 */
[----:B------:R-:W-:Y:S02]  /*0fe0*/  USHF.R.U32.HI UR5, URZ, UR16, UR5 ;  /* 0x000000103f057299 */ /* 0x000fe40008011605 */
[----:B------:R-:W-:Y:S01]  /*0ff0*/  UIADD3 UR12, UP1, URZ, -UR4, URZ ;  /* 0x800000043f0c7290 */ /* 0x000fe2000ff3e03f */
[----:B------:R-:W-:Y:S01]  /*1000*/  ULDC.64 UR18, c[0x0][0x620] ;  /* 0x0001880000127ab9 */ /* 0x000fe20000000a00 */
[----:B------:R-:W-:Y:S02]  /*1010*/  UISETP.NE.AND UP2, UPT, UR38, URZ, UPT ;  /* 0x0000003f2600728c */ /* 0x000fe4000bf45270 */
[----:B------:R-:W-:Y:S01]  /*1020*/  UIADD3.X UR5, URZ, ~UR5, URZ, UP1, !UPT ;  /* 0x800000053f057290 */ /* 0x000fe20008ffe43f */
[----:B------:R-:W-:Y:S01]  /*1030*/  UMOV UR10, UR20 ;  /* 0x00000014000a7c82 */ /* 0x000fe20008000000 */
[----:B------:R-:W-:-:S02]  /*1040*/  ULDC UR13, c[0x0][0x618] ;  /* 0x00018600000d7ab9 */ /* 0x000fc40000000800 */
[----:B------:R-:W-:Y:S02]  /*1050*/  UIMAD UR5, UR5, UR18, URZ ;  /* 0x00000012050572a4 */ /* 0x000fe4000f8e023f */
[----:B------:R-:W-:Y:S02]  /*1060*/  UIMAD.WIDE.U32 UR10, UR12, UR18, UR10 ;  /* 0x000000120c0a72a5 */ /* 0x000fe4000f8e000a */
[----:B------:R-:W-:Y:S02]  /*1070*/  UIMAD UR12, UR12, UR19, UR5 ;  /* 0x000000130c0c72a4 */ /* 0x000fe4000f8e0205 */
[----:B------:R-:W-:Y:S02]  /*1080*/  @UP2 UIMAD UR7, UR17, UR9, UR8 ;  /* 0x00000009110722a4 */ /* 0x000fe4000f8e0208 */
[----:B------:R-:W-:Y:S01]  /*1090*/  UIADD3 UR11, UR11, UR12, URZ ;  /* 0x0000000c0b0b7290 */ /* 0x000fe2000fffe03f */
[----:B------:R-:W-:Y:S01]  /*10a0*/  ULDC.64 UR8, c[0x0][0x640] ;  /* 0x0001900000087ab9 */ /* 0x000fe20000000a00 */
[----:B------:R-:W-:-:S02]  /*10b0*/  ULDC UR15, c[0x0][0x608] ;  /* 0x00018200000f7ab9 */ /* 0x000fc40000000800 */
[----:B------:R-:W-:Y:S01]  /*10c0*/  USHF.R.U64 UR20, UR10, UR13, UR11 ;  /* 0x0000000d0a147299 */ /* 0x000fe2000800120b */
[----:B------:R-:W-:Y:S01]  /*10d0*/  ISETP.NE.U32.AND P0, PT, RZ, UR8, PT ;  /* 0x00000008ff007c0c */ /* 0x000fe2000bf05070 */
[----:B------:R-:W-:Y:S01]  /*10e0*/  USHF.R.U32.HI UR11, URZ, UR13, UR11 ;  /* 0x0000000d3f0b7299 */ /* 0x000fe2000801160b */
[----:B------:R-:W-:Y:S02]  /*10f0*/  ULDC UR21, c[0x0][0x658] ;  /* 0x0001960000157ab9 */ /* 0x000fe40000000800 */
[----:B------:R-:W-:Y:S01]  /*1100*/  ISETP.NE.AND.EX P0, PT, RZ, UR9, PT, P0 ;  /* 0x00000009ff007c0c */ /* 0x000fe2000bf05300 */
[----:B------:R-:W-:Y:S02]  /*1110*/  USHF.R.U64 UR25, UR20, UR15, UR11 ;  /* 0x0000000f14197299 */ /* 0x000fe4000800120b */
[----:B------:R-:W-:Y:S01]  /*1120*/  USHF.R.U32.HI UR11, URZ, UR15, UR11 ;  /* 0x0000000f3f0b7299 */ /* 0x000fe2000801160b */
[----:B------:R-:W-:Y:S01]  /*1130*/  UMOV UR10, 0xffffffff ;  /* 0xffffffff000a7882 */ /* 0x000fe20000000000 */
[----:B------:R-:W-:Y:S01]  /*1140*/  ULDC UR5, c[0x0][0x600] ;  /* 0x0001800000057ab9 */ /* 0x000fe20000000800 */
[----:B------:R-:W-:-:S02]  /*1150*/  USHF.L.U32 UR10, UR10, UR21, URZ ;  /* 0x000000150a0a7299 */ /* 0x000fc4000800063f */
[----:B------:R-:W-:Y:S02]  /*1160*/  USHF.R.U64 UR26, UR25, UR21, UR11 ;  /* 0x00000015191a7299 */ /* 0x000fe4000800120b */
[----:B------:R-:W-:Y:S02]  /*1170*/  ULOP3.LUT UR15, URZ, UR10, URZ, 0x33, !UPT ;  /* 0x0000000a3f0f7292 */ /* 0x000fe4000f8e333f */
[----:B------:R-:W-:Y:S02]  /*1180*/  UIADD3 UR19, UR5, -0x1, URZ ;  /* 0xffffffff05137890 */ /* 0x000fe4000fffe03f */
[----:B------:R-:W-:Y:S01]  /*1190*/  USHF.R.U32.HI UR11, URZ, UR21, UR11 ;  /* 0x000000153f0b7299 */ /* 0x000fe2000801160b */
[----:B------:R-:W-:Y:S01]  /*11a0*/  ULDC UR22, c[0x0][0x648] ;  /* 0x0001920000167ab9 */ /* 0x000fe20000000800 */
[----:B------:R-:W-:Y:S01]  /*11b0*/  ULDC UR23, c[0x0][0x638] ;  /* 0x00018e0000177ab9 */ /* 0x000fe20000000800 */
[----:B------:R-:W-:Y:S01]  /*11c0*/  UMOV UR24, 0x1 ;  /* 0x0000000100187882 */ /* 0x000fe20000000000 */
[----:B------:R-:W-:Y:S01]  /*11d0*/  UMOV UR10, UR26 ;  /* 0x0000001a000a7c82 */ /* 0x000fe20008000000 */
[----:B------:R-:W-:Y:S07]  /*11e0*/  @!P0 BRA `(.L_x_13) ;  /* 0x0000000000308947 */ /* 0x000fee0003800000 */
[----:B------:R-:W-:Y:S02]  /*11f0*/  ULDC UR16, c[0x0][0x64c] ;  /* 0x0001930000107ab9 */ /* 0x000fe40000000800 */
        /* <DEDUP_REMOVED lines=8> */
[----:B------:R-:W-:-:S07]  /*1280*/  UIMAD.WIDE.U32.X UR8, UR18, UR9, UR16, UP1 ;  /* 0x00000009120872a5 */ /* 0x000fce00088e0410 */
[----:B------:R-:W-:Y:S01]  /*1290*/  UMOV UR10, UR8 ;  /* 0x00000008000a7c82 */ /* 0x000fe20008000000 */
[----:B------:R-:W-:-:S05]  /*12a0*/  UMOV UR11, UR9 ;  /* 0x00000009000b7c82 */ /* 0x000fca0008000000 */
.L_x_13:
[----:B------:R-:W-:Y:S01]  /*12b0*/  USHF.R.U64 UR9, UR10, UR22, UR11 ;  /* 0x000000160a097299 */ /* 0x000fe2000800120b */
[----:B------:R-:W-:Y:S01]  /*12c0*/  IMAD.MOV.U32 R0, RZ, RZ, 0x1 ;  /* 0x00000001ff007424 */ /* 0x000fe200078e00ff */
[----:B------:R-:W-:Y:S01]  /*12d0*/  USHF.L.U32 UR8, UR24, UR21, URZ ;  /* 0x0000001518087299 */ /* 0x000fe2000800063f */
[----:B------:R-:W-:Y:S01]  /*12e0*/  IMAD.U32 R19, RZ, RZ, UR4 ;  /* 0x00000004ff137e24 */ /* 0x000fe2000f8e00ff */
[----:B------:R-:W-:Y:S02]  /*12f0*/  ULOP3.LUT UR15, UR25, UR15, URZ, 0xc0, !UPT ;  /* 0x0000000f190f7292 */ /* 0x000fe4000f8ec03f */
[----:B------:R-:W-:Y:S02]  /*1300*/  UIADD3 UR10, -UR9, URZ, URZ ;  /* 0x0000003f090a7290 */ /* 0x000fe4000fffe13f */
[----:B------:R-:W-:Y:S02]  /*1310*/  UIMAD UR15, UR8, UR9, UR15 ;  /* 0x00000009080f72a4 */ /* 0x000fe4000f8e020f */
[----:B------:R-:W-:-:S02]  /*1320*/  ULOP3.LUT UR19, UR20, UR19, URZ, 0xc0, !UPT ;  /* 0x0000001314137292 */ /* 0x000fc4000f8ec03f */
[----:B------:R-:W-:Y:S01]  /*1330*/  UIMAD UR8, UR10, UR23, UR26 ;  /* 0x000000170a0872a4 */ /* 0x000fe2000f8e021a */
[----:B------:R-:W-:Y:S01]  /*1340*/  ULDC UR9, c[0x0][0x610] ;  /* 0x0001840000097ab9 */ /* 0x000fe20000000800 */
[----:B------:R-:W-:Y:S02]  /*1350*/  UISETP.NE.AND UP1, UPT, UR38, URZ, UPT ;  /* 0x0000003f2600728c */ /* 0x000fe4000bf25270 */
[----:B------:R-:W-:Y:S02]  /*1360*/  UIMAD UR7, UR15, UR9, UR7 ;  /* 0x000000090f0772a4 */ /* 0x000fe4000f8e0207 */
[----:B------:R-:W-:-:S04]  /*1370*/  UIMAD UR8, UR8, UR5, UR19 ;  /* 0x00000005080872a4 */ /* 0x000fc8000f8e0213 */
[----:B------:R-:W-:Y:S02]  /*1380*/  USEL UR5, UR8, UR7, !UP1 ;  /* 0x0000000708057287 */ /* 0x000fe4000c800000 */
[----:B------:R-:W-:-:S04]  /*1390*/  USEL UR7, UR7, UR8, !UP1 ;  /* 0x0000000807077287 */ /* 0x000fc8000c800000 */
[----:B------:R-:W-:Y:S02]  /*13a0*/  IMAD.U32 R2, RZ, RZ, UR5 ;  /* 0x00000005ff027e24 */ /* 0x000fe4000f8e00ff */
[----:B------:R-:W-:-:S07]  /*13b0*/  IMAD.U32 R18, RZ, RZ, UR7 ;  /* 0x00000007ff127e24 */ /* 0x000fce000f8e00ff */
.L_x_11:
[----:B------:R-:W-:Y:S05]  /*13c0*/  @!P1 BRA `(.L_x_14) ;  /* 0x00000000000c9947 */ /* 0x000fea0003800000 */
[----:B------:R-:W-:Y:S01]  /*13d0*/  UCGABAR_WAIT ;  /* 0x0000000000007dc7 */ /* 0x000fe20008000000 */
[----:B------:R-:W-:Y:S01]  /*13e0*/  CCTL.IVALL ;  /* 0x00000000ff00798f */ /* 0x000fe20002000000 */
[----:B------:R-:W-:Y:S05]  /*13f0*/  BRA `(.L_x_15) ;  /* 0x0000000000047947 */ /* 0x000fea0003800000 */
.L_x_14:
[----:B------:R-:W-:Y:S06]  /*1400*/  BAR.SYNC.DEFER_BLOCKING 0x0 ;  /* 0x0000000000007b1d */ /* 0x000fec0000010000 */
.L_x_15:
[----:B------:R-:W-:Y:S02]  /*1410*/  ULDC UR4, c[0x0][0x28c] ;  /* 0x0000a30000047ab9 */ /* 0x000fe40000000800 */
[----:B------:R-:W-:-:S04]  /*1420*/  UIADD3 UR4, UR4, 0x7f, URZ ;  /* 0x0000007f04047890 */ /* 0x000fc8000fffe03f */
[----:B------:R-:W-:-:S04]  /*1430*/  USHF.R.S32.HI UR5, URZ, 0x1f, UR4 ;  /* 0x0000001f3f057899 */ /* 0x000fc80008011404 */
[----:B------:R-:W-:-:S04]  /*1440*/  ULEA.HI UR5, UR5, UR4, URZ, 0x7 ;  /* 0x0000000405057291 */ /* 0x000fc8000f8f383f */
[----:B------:R-:W-:Y:S01]  /*1450*/  USHF.R.S32.HI UR37, URZ, 0x7, UR5 ;  /* 0x000000073f257899 */ /* 0x000fe20008011405 */
[----:B------:R-:W-:Y:S11]  /*1460*/  @!P2 BRA `(.L_x_16) ;  /* 0x0000003c0010a947 */ /* 0x000ff60003800000 */
[----:B------:R-:W-:-:S06]  /*1470*/  UISETP.GT.U32.AND UP1, UPT, UR14, 0x1, UPT ;  /* 0x000000010e00788c */ /* 0x000fcc000bf24070 */
[----:B------:R-:W-:-:S13]  /*1480*/  PLOP3.LUT P0, PT, PT, PT, UP1, 0x80, 0x0 ;  /* 0x000000000000781c */ /* 0x000fda0003f0f018 */
[----:B------:R-:W-:Y:S05]  /*1490*/  @P0 EXIT ;  /* 0x000000000000094d */ /* 0x000fea0003800000 */
.L_x_17:
[----:B------:R-:W-:-:S08]  /*14a0*/  NOP ;  /* 0x0000000000007918 */ /* 0x000fd00000000000 */
[----:B------:R-:W0:Y:S02]  /*14b0*/  USETMAXREG.TRY_ALLOC.CTAPOOL UP1, 0xe8 ;  /* 0x000000e8000079c8 */ /* 0x000e240008020600 */
[----:B0-----:R-:W-:-:S13]  /*14c0*/  PLOP3.LUT P0, PT, PT, PT, UP1, 0x80, 0x0 ;  /* 0x000000000000781c */ /* 0x001fda0003f0f018 */
[----:B------:R-:W-:Y:S05]  /*14d0*/  @!P0 BRA `(.L_x_17) ;  /* 0xfffffffc00f08947 */ /* 0x000fea000383ffff */
[----:B------:R-:W-:-:S13]  /*14e0*/  LOP3.LUT P0, RZ, R0, 0xff, RZ, 0xc0, !PT ;  /* 0x000000ff00ff7812 */ /* 0x000fda000780c0ff */
[----:B------:R-:W-:Y:S05]  /*14f0*/  @!P0 EXIT ;  /* 0x000000000000894d */ /* 0x000fea0003800000 */
[----:B------:R-:W0:Y:S01]  /*1500*/  S2UR UR5, SR_CgaCtaId ;  /* 0x00000000000579c3 */ /* 0x000e220000008800 */
[CC--:B------:R-:W-:Y:S01]  /*1510*/  LEA.HI R0, R9.reuse, R4.reuse, RZ, 0x2 ;  /* 0x0000000409007211 */ /* 0x0c0fe200078f10ff */
[----:B------:R-:W-:Y:S01]  /*1520*/  USHF.R.U32.HI UR4, URZ, 0x2, UR37 ;  /* 0x000000023f047899 */ /* 0x000fe20008011625 */
[----:B------:R-:W-:Y:S01]  /*1530*/  LEA.HI R9, R9, R4, RZ, 0x5 ;  /* 0x0000000409097211 */ /* 0x000fe200078f28ff */
[----:B------:R-:W-:Y:S01]  /*1540*/  UMOV UR41, 0x400 ;  /* 0x0000040000297882 */ /* 0x000fe20000000000 */
[--C-:B------:R-:W-:Y:S01]  /*1550*/  SHF.R.S32.HI R58, RZ, 0x2, R0.reuse ;  /* 0x00000002ff3a7819 */ /* 0x100fe20000011400 */
[----:B------:R-:W-:Y:S01]  /*1560*/  ULOP3.LUT UR44, UR37, 0x3, URZ, 0xc0, !UPT ;  /* 0x00000003252c7892 */ /* 0x000fe2000f8ec03f */
[----:B------:R-:W-:Y:S01]  /*1570*/  SHF.R.S32.HI R3, RZ, 0x1f, R0 ;  /* 0x0000001fff037819 */ /* 0x000fe20000011400 */
[----:B------:R-:W1:Y:S01]  /*1580*/  LDC.64 R10, c[0x0][0x5c8] ;  /* 0x00017200ff0a7b82 */ /* 0x000e620000000a00 */
[----:B------:R-:W-:Y:S01]  /*1590*/  ULOP3.LUT UR4, UR4, 0x1, URZ, 0xc0, !UPT ;  /* 0x0000000104047892 */ /* 0x000fe2000f8ec03f */
[----:B------:R-:W-:Y:S01]  /*15a0*/  SHF.R.S32.HI R9, RZ, 0x5, R9 ;  /* 0x00000005ff097819 */ /* 0x000fe20000011409 */
[----:B------:R-:W-:Y:S01]  /*15b0*/  USEL UR44, UR44, URZ, !UP0 ;  /* 0x0000003f2c2c7287 */ /* 0x000fe2000c000000 */
[----:B------:R-:W-:Y:S01]  /*15c0*/  LEA.HI R6, R3, R58, RZ, 0x3 ;  /* 0x0000003a03067211 */ /* 0x000fe200078f18ff */
[----:B------:R-:W-:Y:S01]  /*15d0*/  UISETP.EQ.U32.AND UP0, UPT, UR4, 0x1, !UP0 ;  /* 0x000000010400788c */ /* 0x000fe2000c702070 */
[----:B------:R-:W-:Y:S01]  /*15e0*/  LOP3.LUT R3, R0, 0xfffffffc, RZ, 0xc0, !PT ;  /* 0xfffffffc00037812 */ /* 0x000fe200078ec0ff */
[----:B------:R-:W-:Y:S01]  /*15f0*/  VIADD R0, R5, 0xffffffff ;  /* 0xffffffff05007836 */ /* 0x000fe20000000000 */
[----:B------:R-:W2:Y:S01]  /*1600*/  LDC R64, c[0x0][0x288] ;  /* 0x0000a200ff407b82 */ /* 0x000ea20000000800 */
[----:B------:R-:W-:Y:S01]  /*1610*/  LOP3.LUT R59, R6, 0xfffffff8, RZ, 0xc0, !PT ;  /* 0xfffffff8063b7812 */ /* 0x000fe200078ec0ff */
[----:B------:R-:W-:Y:S01]  /*1620*/  UISETP.LT.AND UP1, UPT, UR37, 0x1, UPT ;  /* 0x000000012500788c */ /* 0x000fe2000bf21270 */
[----:B------:R-:W-:Y:S01]  /*1630*/  IMAD.IADD R3, R4, 0x1, -R3 ;  /* 0x0000000104037824 */ /* 0x000fe200078e0a03 */
[C---:B------:R-:W-:Y:S01]  /*1640*/  ISETP.NE.AND P0, PT, R0.reuse, RZ, PT ;  /* 0x000000ff0000720c */ /* 0x040fe20003f05270 */
[----:B------:R-:W-:Y:S01]  /*1650*/  IMAD.SHL.U32 R0, R0, 0x8, RZ ;  /* 0x0000000800007824 */ /* 0x000fe200078e00ff */
[----:B------:R-:W-:Y:S01]  /*1660*/  ULDC UR43, c[0x0][0x658] ;  /* 0x00019600002b7ab9 */ /* 0x000fe20000000800 */
[----:B------:R-:W-:Y:S01]  /*1670*/  IMAD.IADD R58, R58, 0x1, -R59 ;  /* 0x000000013a3a7824 */ /* 0x000fe200078e0a3b */
[----:B0-----:R-:W-:Y:S01]  /*1680*/  ULEA UR41, UR5, UR41, 0x18 ;  /* 0x0000002905297291 */ /* 0x001fe2000f8ec03f */
[----:B------:R-:W-:Y:S01]  /*1690*/  IMAD.SHL.U32 R60, R3, 0x2, RZ ;  /* 0x00000002033c7824 */ /* 0x000fe200078e00ff */
[----:B------:R-:W-:Y:S01]  /*16a0*/  LOP3.LUT R0, R0, 0x8, RZ, 0xc0, !PT ;  /* 0x0000000800007812 */ /* 0x000fe200078ec0ff */
[C-C-:B------:R-:W-:Y:S01]  /*16b0*/  IMAD R67, R9.reuse, -0x10, -R58.reuse ;  /* 0xfffffff009437824 */ /* 0x140fe200078e0a3a */
[----:B------:R-:W-:Y:S01]  /*16c0*/  UIADD3 UR4, UR41, 0x180, URZ ;  /* 0x0000018029047890 */ /* 0x000fe2000fffe03f */
[--C-:B------:R-:W-:Y:S01]  /*16d0*/  SHF.R.S32.HI R59, RZ, 0x1f, R58.reuse ;  /* 0x0000001fff3b7819 */ /* 0x100fe2000001143a */
[----:B------:R-:W-:Y:S01]  /*16e0*/  UIADD3 UR5, UR41, 0x10180, URZ ;  /* 0x0001018029057890 */ /* 0x000fe2000fffe03f */
[----:B------:R-:W-:Y:S01]  /*16f0*/  SEL R68, RZ, 0x1, P0 ;  /* 0x00000001ff447807 */ /* 0x000fe20000000000 */
[----:B------:R-:W-:Y:S01]  /*1700*/  UIADD3 UR52, UR41, 0x50, URZ ;  /* 0x0000005029347890 */ /* 0x000fe2000fffe03f */
[----:B-1----:R-:W-:Y:S01]  /*1710*/  SHF.L.U64.HI R62, R10, 0x3, R11 ;  /* 0x000000030a3e7819 */ /* 0x002fe2000001020b */
[----:B------:R-:W-:Y:S01]  /*1720*/  USHF.R.U32.HI UR4, URZ, 0x4, UR4 ;  /* 0x000000043f047899 */ /* 0x000fe20008011604 */
[----:B------:R-:W-:Y:S01]  /*1730*/  IMAD.WIDE R58, R9, 0x10, R58 ;  /* 0x00000010093a7825 */ /* 0x000fe200078e023a */
[----:B------:R-:W-:Y:S01]  /*1740*/  USHF.R.U32.HI UR5, URZ, 0x4, UR5 ;  /* 0x000000043f057899 */ /* 0x000fe20008011605 */
[----:B------:R-:W-:Y:S01]  /*1750*/  LOP3.LUT R69, R0, 0x8, RZ, 0x3c, !PT ;  /* 0x0000000800457812 */ /* 0x000fe200078e3cff */
[----:B------:R-:W-:Y:S01]  /*1760*/  UMOV UR6, 0xffffffff ;  /* 0xffffffff00067882 */ /* 0x000fe20000000000 */
[----:B------:R-:W-:Y:S01]  /*1770*/  ULDC UR8, c[0x0][0x284] ;  /* 0x0000a10000087ab9 */ /* 0x000fe20000000800 */
[----:B------:R-:W-:Y:S01]  /*1780*/  USEL UR50, UR37, 0x1, UP1 ;  /* 0x0000000125327887 */ /* 0x000fe20008800000 */
[----:B------:R-:W-:Y:S01]  /*1790*/  IMAD.SHL.U32 R63, R10, 0x8, RZ ;  /* 0x000000080a3f7824 */ /* 0x000fe200078e00ff */
[----:B------:R-:W-:Y:S01]  /*17a0*/  USHF.L.U32 UR6, UR6, UR43, URZ ;  /* 0x0000002b06067299 */ /* 0x000fe2000800063f */
[----:B--2---:R-:W-:Y:S01]  /*17b0*/  IMAD R64, R3, -0x2, R64 ;  /* 0xfffffffe03407824 */ /* 0x004fe200078e0240 */
[----:B------:R-:W-:Y:S01]  /*17c0*/  ULOP3.LUT UR4, UR4, 0x3fff, URZ, 0xc0, !UPT ;  /* 0x00003fff04047892 */ /* 0x000fe2000f8ec03f */
[----:B------:R-:W-:Y:S01]  /*17d0*/  LEA R65, R5, UR52, 0x3 ;  /* 0x0000003405417c11 */ /* 0x000fe2000f8e18ff */
[----:B------:R-:W-:Y:S01]  /*17e0*/  ULOP3.LUT UR5, UR5, 0x3fff, URZ, 0xc0, !UPT ;  /* 0x00003fff05057892 */ /* 0x000fe2000f8ec03f */
[----:B------:R-:W-:Y:S01]  /*17f0*/  LOP3.LUT R66, R0, 0x18, RZ, 0x3c, !PT ;  /* 0x0000001800427812 */ /* 0x000fe200078e3cff */
[----:B------:R-:W-:Y:S01]  /*1800*/  VIADD R67, R67, UR8 ;  /* 0x0000000843437c36 */ /* 0x000fe20008000000 */
[----:B------:R-:W-:Y:S01]  /*1810*/  SHF.R.S32.HI R61, RZ, 0x1f, R60 ;  /* 0x0000001fff3d7819 */ /* 0x000fe2000001143c */
[----:B------:R-:W-:Y:S01]  /*1820*/  ULDC UR42, c[0x0][0x600] ;  /* 0x00018000002a7ab9 */ /* 0x000fe20000000800 */
[----:B------:R-:W-:Y:S01]  /*1830*/  UMOV UR7, 0x1 ;  /* 0x0000000100077882 */ /* 0x000fe20000000000 */
[----:B------:R-:W-:-:S02]  /*1840*/  ULOP3.LUT UR51, UR40, 0x1, URZ, 0xfc, !UPT ;  /* 0x0000000128337892 */ /* 0x000fc4000f8efc3f */
[----:B------:R-:W-:Y:S02]  /*1850*/  USHF.L.U32 UR49, UR37, 0x1, URZ ;  /* 0x0000000125317899 */ /* 0x000fe4000800063f */
[----:B------:R-:W-:Y:S02]  /*1860*/  USHF.L.U64.HI UR36, UR54, 0x1, UR39 ;  /* 0x0000000136247899 */ /* 0x000fe40008010227 */
[----:B------:R-:W-:Y:S02]  /*1870*/  UIADD3 UR42, UR42, -0x1, URZ ;  /* 0xffffffff2a2a7890 */ /* 0x000fe4000fffe03f */
[----:B------:R-:W-:Y:S02]  /*1880*/  USHF.L.U32 UR43, UR7, UR43, URZ ;  /* 0x0000002b072b7299 */ /* 0x000fe4000800063f */
[----:B------:R-:W-:Y:S02]  /*1890*/  UIADD3 UR50, -UR50, UR37, URZ ;  /* 0x0000002532327290 */ /* 0x000fe4000fffe13f */
[----:B------:R-:W-:-:S02]  /*18a0*/  ULOP3.LUT UR45, URZ, UR6, URZ, 0x33, !UPT ;  /* 0x000000063f2d7292 */ /* 0x000fc4000f8e333f */
[----:B------:R-:W-:Y:S02]  /*18b0*/  USEL UR46, URZ, 0x1, !UP0 ;  /* 0x000000013f2e7887 */ /* 0x000fe4000c000000 */
[----:B------:R-:W-:Y:S02]  /*18c0*/  ULOP3.LUT UR47, UR4, 0x10000, URZ, 0xfc, !UPT ;  /* 0x00010000042f7892 */ /* 0x000fe4000f8efc3f */
[----:B------:R-:W-:-:S12]  /*18d0*/  ULOP3.LUT UR48, UR5, 0x10000, URZ, 0xfc, !UPT ;  /* 0x0001000005307892 */ /* 0x000fd8000f8efc3f */
.L_x_101:
[----:B------:R-:W-:-:S04]  /*18e0*/  SHF.L.U32 R0, R68, 0x1f, RZ ;  /* 0x0000001f44007819 */ /* 0x000fc800000006ff */
[----:B------:R-:W0:Y:S02]  /*18f0*/  SYNCS.PHASECHK.TRANS64.TRYWAIT P0, [R65+URZ+-0x8], R0 ;  /* 0xfffff800410075a7 */ /* 0x000e24000800017f */
[----:B01234-:R-:W-:Y:S05]  /*1900*/  @!P0 BRA `(.L_x_18) ;  /* 0x0000004800288947 */ /* 0x01ffea0003800000 */
.L_x_123:
[----:B------:R-:W-:Y:S02]  /*1910*/  ULDC UR4, c[0x0][0x28c] ;  /* 0x0000a30000047ab9 */ /* 0x000fe40000000800 */
[----:B------:R-:W-:-:S13]  /*1920*/  ISETP.LT.AND P0, PT, RZ, UR4, PT ;  /* 0x00000004ff007c0c */ /* 0x000fda000bf01270 */
[----:B------:R-:W-:Y:S05]  /*1930*/  @P0 BRA `(.L_x_19) ;  /* 0x0000000000400947 */ /* 0x000fea0003800000 */
[----:B0-----:R-:W-:Y:S01]  /*1940*/  MOV R0, 0x0 ;  /* 0x0000000000007802 */ /* 0x001fe20000000f00 */
[----:B------:R-:W-:Y:S01]  /*1950*/  ULDC.64 UR4, c[0x4][0x68] ;  /* 0x01001a0000047ab9 */ /* 0x000fe20000000a00 */
[----:B------:R-:W-:Y:S01]  /*1960*/  ULDC.64 UR6, c[0x4][0x8] ;  /* 0x0100020000067ab9 */ /* 0x000fe20000000a00 */
[----:B------:R-:W-:Y:S01]  /*1970*/  IMAD.U32 R4, RZ, RZ, UR4 ;  /* 0x00000004ff047e24 */ /* 0x000fe2000f8e00ff */
[----:B------:R0:W1:Y:S01]  /*1980*/  LDC.64 R14, c[0x4][R0] ;  /* 0x01000000000e7b82 */ /* 0x0000620000000a00 */
[----:B------:R-:W-:Y:S01]  /*1990*/  IMAD.U32 R5, RZ, RZ, UR5 ;  /* 0x00000005ff057e24 */ /* 0x000fe2000f8e00ff */
[----:B------:R-:W-:Y:S01]  /*19a0*/  ULDC.64 UR4, c[0x4][0x70] ;  /* 0x01001c0000047ab9 */ /* 0x000fe20000000a00 */
[----:B------:R-:W-:Y:S02]  /*19b0*/  IMAD.U32 R10, RZ, RZ, UR6 ;  /* 0x00000006ff0a7e24 */ /* 0x000fe4000f8e00ff */
[----:B------:R-:W-:Y:S02]  /*19c0*/  IMAD.U32 R6, RZ, RZ, UR4 ;  /* 0x00000004ff067e24 */ /* 0x000fe4000f8e00ff */
[----:B------:R-:W-:-:S02]  /*19d0*/  IMAD.U32 R7, RZ, RZ, UR5 ;  /* 0x00000005ff077e24 */ /* 0x000fc4000f8e00ff */
[----:B------:R-:W-:Y:S02]  /*19e0*/  IMAD.U32 R11, RZ, RZ, UR7 ;  /* 0x00000007ff0b7e24 */ /* 0x000fe4000f8e00ff */
[----:B------:R-:W-:Y:S02]  /*19f0*/  IMAD.MOV.U32 R8, RZ, RZ, 0x1e1 ;  /* 0x000001e1ff087424 */ /* 0x000fe400078e00ff */
[----:B------:R-:W-:Y:S02]  /*1a00*/  IMAD.MOV.U32 R12, RZ, RZ, 0x1 ;  /* 0x00000001ff0c7424 */ /* 0x000fe400078e00ff */
[----:B0-----:R-:W-:-:S07]  /*1a10*/  IMAD.MOV.U32 R13, RZ, RZ, RZ ;  /* 0x000000ffff0d7224 */ /* 0x001fce00078e00ff */
[----:B------:R-:W-:-:S07]  /*1a20*/  LEPC R20, `(.L_x_19) ;  /* 0x000000001014794e */ /* 0x000fce0000000000 */
[----:B-1---5:R-:W-:Y:S05]  /*1a30*/  CALL.ABS.NOINC R14 ;  /* 0x000000000e007343 */ /* 0x022fea0003c00000 */
.L_x_19:
[----:B0-----:R-:W-:-:S05]  /*1a40*/  IMAD.U32 R0, RZ, RZ, UR51 ;  /* 0x00000033ff007e24 */ /* 0x001fca000f8e00ff */
[----:B------:R-:W-:-:S13]  /*1a50*/  ISETP.NE.AND P0, PT, R0, 0x3, PT ;  /* 0x000000030000780c */ /* 0x000fda0003f05270 */
[----:B------:R-:W-:Y:S05]  /*1a60*/  @!P0 BRA `(.L_x_20) ;  /* 0x0000000000048947 */ /* 0x000fea0003800000 */
[----:B------:R-:W-:Y:S01]  /*1a70*/  BPT.TRAP 0x1 ;  /* 0x000000040000795c */ /* 0x000fe20000300000 */
.L_x_20:
[----:B------:R-:W-:Y:S02]  /*1a80*/  IMAD.U32 R3, RZ, RZ, UR44 ;  /* 0x0000002cff037e24 */ /* 0x000fe4000f8e00ff */
[----:B------:R-:W-:-:S03]  /*1a90*/  IMAD.U32 R0, RZ, RZ, UR46 ;  /* 0x0000002eff007e24 */ /* 0x000fc6000f8e00ff */
[----:B------:R-:W-:Y:S02]  /*1aa0*/  LEA R3, R3, UR41, 0x3 ;  /* 0x0000002903037c11 */ /* 0x000fe4000f8e18ff */
[----:B------:R-:W-:-:S04]  /*1ab0*/  SHF.L.U32 R0, R0, 0x1f, RZ ;  /* 0x0000001f00007819 */ /* 0x000fc800000006ff */
[----:B------:R0:W1:Y:S01]  /*1ac0*/  SYNCS.PHASECHK.TRANS64.TRYWAIT P1, [R3+URZ], R0 ;  /* 0x00000000030075a7 */ /* 0x000062000802017f */
[----:B------:R-:W-:Y:S05]  /*1ad0*/  @!P0 BRA `(.L_x_21) ;  /* 0x0000000000048947 */ /* 0x000fea0003800000 */
[----:B------:R-:W-:Y:S01]  /*1ae0*/  BPT.TRAP 0x1 ;  /* 0x000000040000795c */ /* 0x000fe20000300000 */
.L_x_21:
[----:B-1----:R-:W-:Y:S05]  /*1af0*/  @P1 BRA `(.L_x_22) ;  /* 0x0000000000081947 */ /* 0x002fea0003800000 */
[----:B------:R-:W1:Y:S02]  /*1b00*/  SYNCS.PHASECHK.TRANS64.TRYWAIT P1, [R3+URZ], R0 ;  /* 0x00000000030075a7 */ /* 0x000e64000802017f */
[----:B-1----:R-:W-:Y:S05]  /*1b10*/  @!P1 BRA `(.L_x_23) ;  /* 0x0000004400b89947 */ /* 0x002fea0003800000 */
.L_x_22:
[----:B------:R-:W-:Y:S05]  /*1b20*/  WARPSYNC.ALL ;  /* 0x0000000000007948 */ /* 0x000fea0003800000 */
[----:B------:R-:W-:Y:S01]  /*1b30*/  ULEA UR9, UR44, UR47, 0xa ;  /* 0x0000002f2c097291 */ /* 0x000fe2000f8e503f */
[----:B------:R-:W-:Y:S01]  /*1b40*/  WARPGROUP.ARRIVE ;  /* 0x00000000000079c5 */ /* 0x000fe20000000000 */
[----:B------:R-:W-:Y:S01]  /*1b50*/  ULEA UR8, UR44, UR48, 0xa ;  /* 0x000000302c087291 */ /* 0x000fe2000f8e503f */
[----:B01----:R-:W-:Y:S01]  /*1b60*/  IMAD.U32 R0, RZ, RZ, UR50 ;  /* 0x00000032ff007e24 */ /* 0x003fe2000f8e00ff */
[----:B------:R-:W-:Y:S01]  /*1b70*/  UMOV UR5, 0x40000040 ;  /* 0x4000004000057882 */ /* 0x000fe20000000000 */
[----:B------:R-:W-:-:S02]  /*1b80*/  UMOV UR7, 0x40000040 ;  /* 0x4000004000077882 */ /* 0x000fc40000000000 */
[----:B------:R-:W-:Y:S01]  /*1b90*/  UMOV UR4, UR9 ;  /* 0x0000000900047c82 */ /* 0x000fe20008000000 */
[----:B------:R-:W-:Y:S01]  /*1ba0*/  ISETP.GE.AND P1, PT, R0, 0x1, PT ;  /* 0x000000010000780c */ /* 0x000fe20003f26270 */
[----:B------:R-:W-:Y:S02]  /*1bb0*/  UMOV UR6, UR8 ;  /* 0x0000000800067c82 */ /* 0x000fe40008000000 */
[----:B------:R-:W-:Y:S01]  /*1bc0*/  HGMMA.64x64x16.F32 R24, gdesc[UR4], RZ, !UPT, gsb0 ;  /* 0x00e00000041879f0 */ /* 0x000fe2000c0008ff */
[----:B------:R-:W-:Y:S02]  /*1bd0*/  UIADD3 UR4, UR9, 0x2, URZ ;  /* 0x0000000209047890 */ /* 0x000fe4000fffe03f */
[----:B------:R-:W-:Y:S01]  /*1be0*/  UIADD3 UR6, UR8, 0x2, URZ ;  /* 0x0000000208067890 */ /* 0x000fe2000fffe03f */
[----:B------:R-:W-:Y:S01]  /*1bf0*/  UMOV UR5, 0x40000040 ;  /* 0x4000004000057882 */ /* 0x000fe20000000000 */
[----:B------:R-:W-:Y:S01]  /*1c00*/  UMOV UR7, 0x40000040 ;  /* 0x4000004000077882 */ /* 0x000fe20000000000 */
[----:B------:R-:W-:-:S02]  /*1c10*/  WARPGROUP.DEPBAR.LE gsb0, 0x0 ;  /* 0x00008000000079c5 */ /* 0x000fc40000010000 */
[----:B------:R-:W-:-:S06]  /*1c20*/  WARPGROUP.ARRIVE ;  /* 0x00000000000079c5 */ /* 0x000fcc0000000000 */
[----:B------:R-:W-:Y:S01]  /*1c30*/  HGMMA.64x64x16.F32 R24, gdesc[UR4], R24, gsb0 ;  /* 0x00e00000041879f0 */ /* 0x000fe20008000818 */
[----:B------:R-:W-:Y:S02]  /*1c40*/  UIADD3 UR4, UR9, 0x4, URZ ;  /* 0x0000000409047890 */ /* 0x000fe4000fffe03f */
[----:B------:R-:W-:Y:S01]  /*1c50*/  UIADD3 UR6, UR8, 0x4, URZ ;  /* 0x0000000408067890 */ /* 0x000fe2000fffe03f */
[----:B------:R-:W-:Y:S01]  /*1c60*/  UMOV UR5, 0x40000040 ;  /* 0x4000004000057882 */ /* 0x000fe20000000000 */
[----:B------:R-:W-:Y:S01]  /*1c70*/  UMOV UR7, 0x40000040 ;  /* 0x4000004000077882 */ /* 0x000fe20000000000 */
[----:B------:R-:W-:Y:S02]  /*1c80*/  WARPGROUP.DEPBAR.LE gsb0, 0x0 ;  /* 0x00008000000079c5 */ /* 0x000fe40000010000 */
        /* <DEDUP_REMOVED lines=36> */
[----:B------:R-:W-:Y:S03]  /*1ed0*/  HGMMA.64x64x16.F32 R24, gdesc[UR4], R24, gsb0 ;  /* 0x00e00000041879f0 */ /* 0x000fe60008000818 */
[----:B------:R-:W-:Y:S02]  /*1ee0*/  WARPGROUP.DEPBAR.LE gsb0, 0x0 ;  /* 0x00008000000079c5 */ /* 0x000fe40000010000 */
[----:B------:R-:W-:Y:S05]  /*1ef0*/  @!P1 BRA `(.L_x_24) ;  /* 0x0000000400889947 */ /* 0x000fea0003800000 */
[----:B------:R-:W-:Y:S01]  /*1f00*/  UIADD3 UR8, UR44, 0x1, URZ ;  /* 0x000000012c087890 */ /* 0x000fe2000fffe03f */
[----:B------:R-:W-:Y:S02]  /*1f10*/  IMAD.U32 R0, RZ, RZ, UR50 ;  /* 0x00000032ff007e24 */ /* 0x000fe4000f8e00ff */
[----:B------:R-:W-:Y:S01]  /*1f20*/  IMAD.U32 R3, RZ, RZ, UR44 ;  /* 0x0000002cff037e24 */ /* 0x000fe2000f8e00ff */
[----:B------:R-:W-:-:S04]  /*1f30*/  UISETP.NE.AND UP0, UPT, UR8, 0x4, UPT ;  /* 0x000000040800788c */ /* 0x000fc8000bf05270 */
[----:B------:R-:W-:Y:S02]  /*1f40*/  USEL UR4, URZ, 0x1, UP0 ;  /* 0x000000013f047887 */ /* 0x000fe40008000000 */
[----:B------:R-:W-:Y:S02]  /*1f50*/  USEL UR8, UR8, URZ, UP0 ;  /* 0x0000003f08087287 */ /* 0x000fe40008000000 */
[----:B------:R-:W-:-:S06]  /*1f60*/  ULOP3.LUT UR4, UR46, UR4, URZ, 0x3c, !UPT ;  /* 0x000000042e047292 */ /* 0x000fcc000f8e3c3f */
[----:B------:R-:W-:-:S07]  /*1f70*/  IMAD.U32 R6, RZ, RZ, UR4 ;  /* 0x00000004ff067e24 */ /* 0x000fce000f8e00ff */
.L_x_31:
[----:B------:R-:W-:Y:S05]  /*1f80*/  @!P0 BRA `(.L_x_25) ;  /* 0x0000000000048947 */ /* 0x000fea0003800000 */
[----:B------:R-:W-:Y:S01]  /*1f90*/  BPT.TRAP 0x1 ;  /* 0x000000040000795c */ /* 0x000fe20000300000 */
.L_x_25:
[----:B------:R-:W-:Y:S01]  /*1fa0*/  ULEA UR4, UR8, UR41, 0x3 ;  /* 0x0000002908047291 */ /* 0x000fe2000f8e183f */
[----:B------:R-:W-:-:S08]  /*1fb0*/  SHF.L.U32 R4, R6, 0x1f, RZ ;  /* 0x0000001f06047819 */ /* 0x000fd000000006ff */
[----:B------:R0:W1:Y:S01]  /*1fc0*/  SYNCS.PHASECHK.TRANS64.TRYWAIT P1, [UR4], R4 ;  /* 0x00000004ff0075a7 */ /* 0x0000620008020144 */
[----:B------:R-:W-:Y:S05]  /*1fd0*/  @!P0 BRA `(.L_x_26) ;  /* 0x0000000000048947 */ /* 0x000fea0003800000 */
[----:B------:R-:W-:Y:S01]  /*1fe0*/  BPT.TRAP 0x1 ;  /* 0x000000040000795c */ /* 0x000fe20000300000 */
.L_x_26:
[----:B-1----:R-:W-:Y:S05]  /*1ff0*/  @P1 BRA `(.L_x_27) ;  /* 0x0000000000081947 */ /* 0x002fea0003800000 */
[----:B------:R-:W1:Y:S02]  /*2000*/  SYNCS.PHASECHK.TRANS64.TRYWAIT P1, [UR4], R4 ;  /* 0x00000004ff0075a7 */ /* 0x000e640008020144 */
[----:B-1----:R-:W-:Y:S05]  /*2010*/  @!P1 BRA `(.L_x_28) ;  /* 0x00000040008c9947 */ /* 0x002fea0003800000 */
.L_x_27:
[----:B------:R-:W-:Y:S01]  /*2020*/  ULEA UR10, UR8, UR47, 0xa ;  /* 0x0000002f080a7291 */ /* 0x000fe2000f8e503f */
[----:B------:R-:W-:Y:S01]  /*2030*/  WARPGROUP.ARRIVE ;  /* 0x00000000000079c5 */ /* 0x000fe20000000000 */
[----:B------:R-:W-:Y:S01]  /*2040*/  ULEA UR9, UR8, UR48, 0xa ;  /* 0x0000003008097291 */ /* 0x000fe2000f8e503f */
[----:B------:R-:W-:Y:S01]  /*2050*/  UMOV UR5, 0x40000040 ;  /* 0x4000004000057882 */ /* 0x000fe20000000000 */
[----:B------:R-:W-:-:S03]  /*2060*/  UMOV UR7, 0x40000040 ;  /* 0x4000004000077882 */ /* 0x000fc60000000000 */
[----:B------:R-:W-:Y:S02]  /*2070*/  UMOV UR4, UR10 ;  /* 0x0000000a00047c82 */ /* 0x000fe40008000000 */
[----:B------:R-:W-:Y:S02]  /*2080*/  UMOV UR6, UR9 ;  /* 0x0000000900067c82 */ /* 0x000fe40008000000 */
[----:B------:R-:W-:Y:S01]  /*2090*/  HGMMA.64x64x16.F32 R24, gdesc[UR4], R24, gsb0 ;  /* 0x00e00000041879f0 */ /* 0x000fe20008000818 */
        /* <DEDUP_REMOVED lines=51> */
[----:B------:R-:W-:Y:S01]  /*23d0*/  BPT.TRAP 0x1 ;  /* 0x000000040000795c */ /* 0x000fe20000300000 */
.L_x_29:
[----:B------:R-:W-:Y:S01]  /*23e0*/  ISETP.NE.AND P1, PT, R23, RZ, PT ;  /* 0x000000ff1700720c */ /* 0x000fe20003f25270 */
[----:B------:R-:W-:-:S12]  /*23f0*/  UISETP.GT.U32.AND UP0, UPT, UR40, 0x1, UPT ;  /* 0x000000012800788c */ /* 0x000fd8000bf04070 */
[----:B01----:R-:W-:-:S05]  /*2400*/  @P1 LEA R4, R3, UR41, 0x3 ;  /* 0x0000002903041c11 */ /* 0x003fca000f8e18ff */
[----:B------:R-:W-:-:S05]  /*2410*/  @P1 VIADD R5, R4, 0x20 ;  /* 0x0000002004051836 */ /* 0x000fca0000000000 */
[----:B------:R-:W-:-:S04]  /*2420*/  @P1 PRMT R5, R22, 0x654, R5 ;  /* 0x0000065416051816 */ /* 0x000fc80000000005 */
[----:B------:R0:W-:Y:S01]  /*2430*/  @P1 SYNCS.ARRIVE.TRANS64.RED.A1T0 RZ, [R5+URZ], RZ ;  /* 0x000000ff05ff19a7 */ /* 0x0001e2000810043f */
[----:B------:R-:W-:-:S13]  /*2440*/  PLOP3.LUT P1, PT, PT, PT, UP0, 0x80, 0x0 ;  /* 0x000000000000781c */ /* 0x000fda0003f2f008 */
[----:B0-----:R-:W-:Y:S05]  /*2450*/  @P1 BRA `(.L_x_30) ;  /* 0x0000000000041947 */ /* 0x001fea0003800000 */
[----:B------:R-:W-:Y:S01]  /*2460*/  BPT.TRAP 0x1 ;  /* 0x000000040000795c */ /* 0x000fe20000300000 */
.L_x_30:
[----:B------:R-:W-:Y:S01]  /*2470*/  UIADD3 UR8, UR8, 0x1, URZ ;  /* 0x0000000108087890 */ /* 0x000fe2000fffe03f */
[C---:B------:R-:W-:Y:S01]  /*2480*/  ISETP.GT.AND P2, PT, R0.reuse, 0x1, PT ;  /* 0x000000010000780c */ /* 0x040fe20003f44270 */
[----:B------:R-:W-:Y:S02]  /*2490*/  VIADD R3, R3, 0x1 ;  /* 0x0000000103037836 */ /* 0x000fe40000000000 */
[----:B------:R-:W-:Y:S01]  /*24a0*/  UISETP.NE.AND UP0, UPT, UR8, 0x4, UPT ;  /* 0x000000040800788c */ /* 0x000fe2000bf05270 */
[----:B------:R-:W-:Y:S02]  /*24b0*/  VIADD R0, R0, 0xffffffff ;  /* 0xffffffff00007836 */ /* 0x000fe40000000000 */
[C---:B------:R-:W-:Y:S01]  /*24c0*/  ISETP.NE.AND P1, PT, R3.reuse, 0x4, PT ;  /* 0x000000040300780c */ /* 0x040fe20003f25270 */
[----:B------:R-:W-:Y:S02]  /*24d0*/  USEL UR4, URZ, 0x1, UP0 ;  /* 0x000000013f047887 */ /* 0x000fe40008000000 */
[----:B------:R-:W-:Y:S01]  /*24e0*/  USEL UR8, UR8, URZ, UP0 ;  /* 0x0000003f08087287 */ /* 0x000fe20008000000 */
[----:B------:R-:W-:-:S03]  /*24f0*/  SEL R3, R3, RZ, P1 ;  /* 0x000000ff03037207 */ /* 0x000fc60000800000 */
[----:B------:R-:W-:Y:S01]  /*2500*/  LOP3.LUT R6, R6, UR4, RZ, 0x3c, !PT ;  /* 0x0000000406067c12 */ /* 0x000fe2000f8e3cff */
[----:B------:R-:W-:Y:S07]  /*2510*/  @P2 BRA `(.L_x_31) ;  /* 0xfffffff800982947 */ /* 0x000fee000383ffff */
.L_x_24:
[----:B------:R-:W0:Y:S01]  /*2520*/  LDC R0, c[0x0][0x28c] ;  /* 0x0000a300ff007b82 */ /* 0x000e220000000800 */
[----:B------:R1:W-:Y:S01]  /*2530*/  SYNCS.ARRIVE.TRANS64.A1T0 RZ, [R69+UR52], RZ ;  /* 0x000000ff45ff79a7 */ /* 0x0003e20008100034 */
[----:B0-----:R-:W-:-:S13]  /*2540*/  ISETP.GE.AND P1, PT, R0, 0x1, PT ;  /* 0x000000010000780c */ /* 0x001fda0003f26270 */
[----:B-1----:R-:W-:Y:S05]  /*2550*/  @!P1 BRA `(.L_x_32) ;  /* 0x0000000000409947 */ /* 0x002fea0003800000 */
[----:B------:R-:W-:Y:S05]  /*2560*/  @!P0 BRA `(.L_x_33) ;  /* 0x0000000000048947 */ /* 0x000fea0003800000 */
[----:B------:R-:W-:Y:S01]  /*2570*/  BPT.TRAP 0x1 ;  /* 0x000000040000795c */ /* 0x000fe20000300000 */
.L_x_33:
[----:B------:R-:W-:Y:S01]  /*2580*/  ISETP.NE.AND P0, PT, R23, RZ, PT ;  /* 0x000000ff1700720c */ /* 0x000fe20003f05270 */
[----:B------:R-:W-:-:S12]  /*2590*/  IMAD.U32 R3, RZ, RZ, UR41 ;  /* 0x00000029ff037e24 */ /* 0x000fd8000f8e00ff */
[----:B------:R-:W-:-:S05]  /*25a0*/  VOTEU.ANY UP0, P0 ;  /* 0x00000000003f7886 */ /* 0x000fca0000000100 */
[----:B------:R-:W-:Y:S02]  /*25b0*/  @UP0 UIADD3 UR4, UR50, UR44, URZ ;  /* 0x0000002c32040290 */ /* 0x000fe4000fffe03f */
[----:B------:R-:W-:-:S04]  /*25c0*/  UISETP.GT.U32.AND UP0, UPT, UR40, 0x1, UPT ;  /* 0x000000012800788c */ /* 0x000fc8000bf04070 */
[----:B------:R-:W-:-:S04]  /*25d0*/  IMAD.U32 R0, RZ, RZ, UR4 ;  /* 0x00000004ff007e24 */ /* 0x000fc8000f8e00ff */
[----:B------:R-:W-:-:S05]  /*25e0*/  @P0 IMAD.SHL.U32 R0, R0, 0x8, RZ ;  /* 0x0000000800000824 */ /* 0x000fca00078e00ff */
[----:B------:R-:W-:-:S04]  /*25f0*/  @P0 LOP3.LUT R0, R0, 0x18, RZ, 0xc0, !PT ;  /* 0x0000001800000812 */ /* 0x000fc800078ec0ff */
[----:B------:R-:W-:-:S04]  /*2600*/  @P0 IADD3 R3, R3, 0x20, R0 ;  /* 0x0000002003030810 */ /* 0x000fc80007ffe000 */
[----:B------:R-:W-:-:S04]  /*2610*/  @P0 PRMT R3, R22, 0x654, R3 ;  /* 0x0000065416030816 */ /* 0x000fc80000000003 */
[----:B------:R0:W-:Y:S01]  /*2620*/  @P0 SYNCS.ARRIVE.TRANS64.RED.A1T0 RZ, [R3+URZ], RZ ;  /* 0x000000ff03ff09a7 */ /* 0x0001e2000810043f */
[----:B------:R-:W-:-:S13]  /*2630*/  PLOP3.LUT P0, PT, PT, PT, UP0, 0x80, 0x0 ;  /* 0x000000000000781c */ /* 0x000fda0003f0f008 */
[----:B0-----:R-:W-:Y:S05]  /*2640*/  @P0 BRA `(.L_x_32) ;  /* 0x0000000000040947 */ /* 0x001fea0003800000 */
[----:B------:R-:W-:Y:S01]  /*2650*/  BPT.TRAP 0x1 ;  /* 0x000000040000795c */ /* 0x000fe20000300000 */
.L_x_32:
[----:B------:R-:W-:Y:S02]  /*2660*/  SHF.L.U32 R0, R68, 0x1f, RZ ;  /* 0x0000001f44007819 */ /* 0x000fe400000006ff */
[----:B------:R-:W-:Y:S02]  /*2670*/  SHF.R.S32.HI R9, RZ, 0x1f, R19 ;  /* 0x0000001fff097819 */ /* 0x000fe40000011413 */
[----:B------:R-:W0:Y:S02]  /*2680*/  SYNCS.PHASECHK.TRANS64.TRYWAIT P0, [R65+URZ+0x8], R0 ;  /* 0x00000800410075a7 */ /* 0x000e24000800017f */
[----:B0-----:R-:W-:Y:S05]  /*2690*/  @!P0 BRA `(.L_x_34) ;  /* 0x0000003c00048947 */ /* 0x001fea0003800000 */
.L_x_124:
[----:B------:R-:W-:Y:S01]  /*26a0*/  ULDC.64 UR4, c[0x0][0x5d0] ;  /* 0x0001740000047ab9 */ /* 0x000fe20000000a00 */
[----:B------:R-:W-:Y:S01]  /*26b0*/  ULDC UR6, c[0x0][0x284] ;  /* 0x0000a10000067ab9 */ /* 0x000fe20000000800 */
[----:B0-----:R-:W-:Y:S02]  /*26c0*/  IMAD R0, R9, UR4, RZ ;  /* 0x0000000409007c24 */ /* 0x001fe4000f8e02ff */
[----:B------:R-:W-:Y:S02]  /*26d0*/  IMAD.SHL.U32 R10, R2, 0x40, RZ ;  /* 0x00000040020a7824 */ /* 0x000fe400078e00ff */
[C---:B------:R-:W-:Y:S02]  /*26e0*/  IMAD R5, R19.reuse, UR5, R0 ;  /* 0x0000000513057c24 */ /* 0x040fe4000f8e0200 */
[----:B------:R-:W-:Y:S01]  /*26f0*/  IMAD.SHL.U32 R0, R18, 0x40, RZ ;  /* 0x0000004012007824 */ /* 0x000fe200078e00ff */
[----:B------:R-:W-:Y:S01]  /*2700*/  SHF.R.S32.HI R11, RZ, 0x1f, R10 ;  /* 0x0000001fff0b7819 */ /* 0x000fe2000001140a */
[----:B------:R-:W-:Y:S01]  /*2710*/  IMAD.WIDE.U32 R2, R19, UR4, R60 ;  /* 0x0000000413027c25 */ /* 0x000fe2000f8e003c */
[----:B------:R-:W-:-:S02]  /*2720*/  ULDC.64 UR4, c[0x0][0x5c8] ;  /* 0x0001720000047ab9 */ /* 0x000fc40000000a00 */
[----:B------:R-:W-:Y:S01]  /*2730*/  ISETP.GE.AND P0, PT, R0, UR6, PT ;  /* 0x0000000600007c0c */ /* 0x000fe2000bf06270 */
[----:B------:R-:W-:Y:S01]  /*2740*/  ULDC UR6, c[0x0][0x288] ;  /* 0x0000a20000067ab9 */ /* 0x000fe20000000800 */
[----:B------:R-:W-:Y:S01]  /*2750*/  IADD3 R2, P1, R10, R2, RZ ;  /* 0x000000020a027210 */ /* 0x000fe20007f3e0ff */
[----:B------:R-:W-:Y:S01]  /*2760*/  IMAD.WIDE R14, R18, 0x40, R58 ;  /* 0x00000040120e7825 */ /* 0x000fe200078e023a */
[----:B------:R-:W-:Y:S02]  /*2770*/  ISETP.GE.OR P0, PT, R10, UR6, P0 ;  /* 0x000000060a007c0c */ /* 0x000fe40008706670 */
[----:B------:R-:W-:Y:S01]  /*2780*/  IADD3.X R3, R11, R3, R5, P1, !PT ;  /* 0x000000030b037210 */ /* 0x000fe20000ffe405 */
[----:B------:R-:W-:-:S04]  /*2790*/  IMAD R7, R15, UR4, RZ ;  /* 0x000000040f077c24 */ /* 0x000fc8000f8e02ff */
[C---:B------:R-:W-:Y:S02]  /*27a0*/  IMAD R7, R14.reuse, UR5, R7 ;  /* 0x000000050e077c24 */ /* 0x040fe4000f8e0207 */
[----:B------:R-:W-:-:S04]  /*27b0*/  IMAD.WIDE.U32 R20, R14, UR4, R2 ;  /* 0x000000040e147c25 */ /* 0x000fc8000f8e0002 */
[----:B------:R-:W-:Y:S05]  /*27c0*/  @P0 BRA `(.L_x_35) ;  /* 0x0000002000580947 */ /* 0x000fea0003800000 */
[----:B-----5:R-:W-:Y:S01]  /*27d0*/  FSETP.NEU.AND P1, PT, R57, RZ, PT ;  /* 0x000000ff3900720b */ /* 0x020fe20003f2d000 */
[----:B------:R-:W-:Y:S01]  /*27e0*/  IMAD.IADD R70, R64, 0x1, -R10 ;  /* 0x0000000140467824 */ /* 0x000fe200078e0a0a */
[----:B------:R-:W-:Y:S01]  /*27f0*/  BSSY B0, `(.L_x_35) ;  /* 0x0000213000007945 */ /* 0x000fe20003800000 */
[----:B------:R-:W-:Y:S02]  /*2800*/  IMAD.IADD R0, R67, 0x1, -R0 ;  /* 0x0000000143007824 */ /* 0x000fe400078e0a00 */
[----:B------:R-:W-:Y:S01]  /*2810*/  IMAD.IADD R5, R21, 0x1, R7 ;  /* 0x0000000115057824 */ /* 0x000fe200078e0207 */
[----:B------:R-:W-:-:S04]  /*2820*/  ISETP.GT.AND P0, PT, R70, RZ, PT ;  /* 0x000000ff4600720c */ /* 0x000fc80003f04270 */
[----:B------:R-:W-:-:S03]  /*2830*/  ISETP.GT.AND P2, PT, R0, RZ, P0 ;  /* 0x000000ff0000720c */ /* 0x000fc60000744270 */
[----:B------:R-:W-:Y:S10]  /*2840*/  @!P1 BRA `(.L_x_36) ;  /* 0x0000001400dc9947 */ /* 0x000ff40003800000 */
[----:B------:R-:W0:Y:S01]  /*2850*/  LDC.64 R72, c[0x0][0x5b8] ;  /* 0x00016e00ff487b82 */ /* 0x000e220000000a00 */
[----:B------:R-:W-:-:S07]  /*2860*/  ULDC.64 UR4, c[0x0][0x5c0] ;  /* 0x0001700000047ab9 */ /* 0x000fce0000000a00 */
[----:B------:R-:W1:Y:S08]  /*2870*/  LDC.64 R74, c[0x0][0x5b0] ;  /* 0x00016c00ff4a7b82 */ /* 0x000e700000000a00 */
[----:B------:R-:W2:Y:S01]  /*2880*/  LDC.64 R76, c[0x0][0x5a8] ;  /* 0x00016a00ff4c7b82 */ /* 0x000ea20000000a00 */
[-C--:B0-----:R-:W-:Y:S02]  /*2890*/  IMAD R4, R9, R72.reuse, RZ ;  /* 0x0000004809047224 */ /* 0x081fe400078e02ff */
[----:B------:R-:W-:-:S04]  /*28a0*/  IMAD.WIDE.U32 R2, R19, R72, R60 ;  /* 0x0000004813027225 */ /* 0x000fc800078e003c */
[----:B------:R-:W-:Y:S01]  /*28b0*/  IMAD R21, R19, R73, R4 ;  /* 0x0000004913157224 */ /* 0x000fe200078e0204 */
[----:B------:R-:W-:Y:S01]  /*28c0*/  IADD3 R6, P1, R10, R2, RZ ;  /* 0x000000020a067210 */ /* 0x000fe20007f3e0ff */
[----:B-1----:R-:W-:-:S03]  /*28d0*/  IMAD R2, R15, R74, RZ ;  /* 0x0000004a0f027224 */ /* 0x002fc600078e02ff */
[----:B------:R-:W-:Y:S01]  /*28e0*/  IADD3.X R7, R11, R3, R21, P1, !PT ;  /* 0x000000030b077210 */ /* 0x000fe20000ffe415 */
[C---:B------:R-:W-:Y:S02]  /*28f0*/  IMAD R71, R14.reuse, R75, R2 ;  /* 0x0000004b0e477224 */ /* 0x040fe400078e0202 */
[----:B------:R-:W-:-:S04]  /*2900*/  IMAD.WIDE.U32 R2, R14, R74, R6 ;  /* 0x0000004a0e027225 */ /* 0x000fc800078e0006 */
[----:B------:R-:W-:Y:S01]  /*2910*/  IMAD.IADD R3, R3, 0x1, R71 ;  /* 0x0000000103037824 */ /* 0x000fe200078e0247 */
[----:B--2---:R-:W-:-:S04]  /*2920*/  LEA R8, P1, R2, R76, 0x1 ;  /* 0x0000004c02087211 */ /* 0x004fc800078208ff */
[----:B------:R-:W-:-:S05]  /*2930*/  LEA.HI.X R9, R2, R77, R3, 0x1, P1 ;  /* 0x0000004d02097211 */ /* 0x000fca00008f0c03 */
[----:B------:R-:W2:Y:S01]  /*2940*/  @P2 LDG.E.LTC128B.U16 R18, desc[UR56][R8.64] ;  /* 0x0000003808122981 */ /* 0x000ea2000c1e1520 */
[----:B------:R-:W-:Y:S01]  /*2950*/  IMAD.WIDE.U32 R2, R14, R74, R10 ;  /* 0x0000004a0e027225 */ /* 0x000fe200078e000a */
[----:B------:R-:W-:Y:S02]  /*2960*/  BSSY B1, `(.L_x_37) ;  /* 0x0000015000017945 */ /* 0x000fe40003800000 */
[----:B------:R-:W-:-:S04]  /*2970*/  IADD3 R12, P1, R60, R2, RZ ;  /* 0x000000023c0c7210 */ /* 0x000fc80007f3e0ff */
[----:B------:R-:W-:Y:S02]  /*2980*/  IADD3.X R13, R61, R71, R3, P1, !PT ;  /* 0x000000473d0d7210 */ /* 0x000fe40000ffe403 */
[----:B------:R-:W-:Y:S01]  /*2990*/  LEA R4, P1, R20, UR4, 0x1 ;  /* 0x0000000414047c11 */ /* 0x000fe2000f8208ff */
[----:B------:R-:W-:-:S03]  /*29a0*/  IMAD.WIDE.U32 R12, R19, R72, R12 ;  /* 0x00000048130c7225 */ /* 0x000fc600078e000c */
[----:B------:R-:W-:Y:S02]  /*29b0*/  LEA.HI.X R5, R20, UR5, R5, 0x1, P1 ;  /* 0x0000000514057c11 */ /* 0x000fe400088f0c05 */
[----:B------:R-:W-:-:S04]  /*29c0*/  ISETP.GT.AND P1, PT, R70, 0x1, PT ;  /* 0x000000014600780c */ /* 0x000fc80003f24270 */
[----:B------:R-:W-:Y:S01]  /*29d0*/  ISETP.GT.AND P3, PT, R0, RZ, P1 ;  /* 0x000000ff0000720c */ /* 0x000fe20000f64270 */
[----:B--2---:R-:W-:-:S05]  /*29e0*/  HADD2.F32 R2, -RZ, R18.H0_H0 ;  /* 0x20000012ff027230 */ /* 0x004fca0000004100 */
[----:B------:R-:W-:Y:S01]  /*29f0*/  FMUL R3, R2, R57 ;  /* 0x0000003902037220 */ /* 0x000fe20000400000 */
[----:B------:R-:W-:-:S03]  /*2a00*/  LEA R2, P4, R12, R76, 0x1 ;  /* 0x0000004c0c027211 */ /* 0x000fc600078808ff */
[----:B------:R-:W-:-:S05]  /*2a10*/  FFMA R3, R24, R56, R3 ;  /* 0x0000003818037223 */ /* 0x000fca0000000003 */
[----:B------:R-:W-:Y:S01]  /*2a20*/  F2FP.F16.F32.PACK_AB R8, RZ, R3 ;  /* 0x00000003ff08723e */ /* 0x000fe200000000ff */
[----:B------:R-:W-:-:S03]  /*2a30*/  IMAD.IADD R3, R21, 0x1, R13 ;  /* 0x0000000115037824 */ /* 0x000fc600078e020d */
[----:B------:R-:W-:Y:S01]  /*2a40*/  PRMT R9, R8, 0x7610, R9 ;  /* 0x0000761008097816 */ /* 0x000fe20000000009 */
[----:B------:R-:W-:Y:S01]  /*2a50*/  IMAD.SHL.U32 R8, R74, 0x8, RZ ;  /* 0x000000084a087824 */ /* 0x000fe200078e00ff */
[----:B------:R-:W-:-:S03]  /*2a60*/  LEA.HI.X R3, R12, R77, R3, 0x1, P4 ;  /* 0x0000004d0c037211 */ /* 0x000fc600020f0c03 */
[----:B------:R0:W-:Y:S02]  /*2a70*/  @P2 STG.E.U16 desc[UR56][R4.64], R9 ;  /* 0x0000000904002986 */ /* 0x0001e4000c101538 */
[----:B0-----:R-:W-:Y:S01]  /*2a80*/  SHF.L.U64.HI R9, R74, 0x3, R75 ;  /* 0x000000034a097819 */ /* 0x001fe2000001024b */
[----:B------:R-:W-:Y:S06]  /*2a90*/  @!P3 BRA `(.L_x_38) ;  /* 0x000000000004b947 */ /* 0x000fec0003800000 */
[----:B------:R0:W5:Y:S02]  /*2aa0*/  LDG.E.LTC128B.U16 R18, desc[UR56][R2.64+0x2] ;  /* 0x0000023802127981 */ /* 0x000164000c1e1520 */
.L_x_38:
[----:B------:R-:W-:Y:S05]  /*2ab0*/  BSYNC B1 ;  /* 0x0000000000017941 */ /* 0x000fea0003800000 */
.L_x_37:
[----:B-----5:R-:W-:Y:S01]  /*2ac0*/  HADD2.F32 R12, -RZ, R18.H0_H0 ;  /* 0x20000012ff0c7230 */ /* 0x020fe20000004100 */
[----:B------:R-:W-:Y:S01]  /*2ad0*/  ISETP.GT.AND P0, PT, R0, 0x8, P0 ;  /* 0x000000080000780c */ /* 0x000fe20000704270 */
[----:B------:R-:W-:-:S04]  /*2ae0*/  IMAD.WIDE.U32 R8, R14, R74, R8 ;  /* 0x0000004a0e087225 */ /* 0x000fc800078e0008 */
[----:B------:R-:W-:Y:S01]  /*2af0*/  FMUL R12, R12, R57 ;  /* 0x000000390c0c7220 */ /* 0x000fe20000400000 */
[----:B------:R-:W-:Y:S01]  /*2b00*/  IMAD.IADD R71, R71, 0x1, R9 ;  /* 0x0000000147477824 */ /* 0x000fe200078e0209 */
[----:B------:R-:W-:Y:S02]  /*2b10*/  IADD3 R6, P2, R6, R8, RZ ;  /* 0x0000000806067210 */ /* 0x000fe40007f5e0ff */
[----:B------:R-:W-:-:S03]  /*2b20*/  FFMA R25, R25, R56, R12 ;  /* 0x0000003819197223 */ /* 0x000fc6000000000c */
[----:B------:R-:W-:Y:S01]  /*2b30*/  IMAD.X R7, R71, 0x1, R7, P2 ;  /* 0x0000000147077824 */ /* 0x000fe200010e0607 */
[C---:B------:R-:W-:Y:S02]  /*2b40*/  LEA R12, P2, R6.reuse, R76, 0x1 ;  /* 0x0000004c060c7211 */ /* 0x040fe400078408ff */
[----:B------:R-:W-:Y:S02]  /*2b50*/  F2FP.F16.F32.PACK_AB R25, RZ, R25 ;  /* 0x00000019ff19723e */ /* 0x000fe400000000ff */
[----:B------:R-:W-:-:S03]  /*2b60*/  LEA.HI.X R13, R6, R77, R7, 0x1, P2 ;  /* 0x0000004d060d7211 */ /* 0x000fc600010f0c07 */
[----:B------:R1:W-:Y:S04]  /*2b70*/  @P3 STG.E.U16 desc[UR56][R4.64+0x2], R25 ;  /* 0x0000021904003986 */ /* 0x0003e8000c101538 */
[----:B------:R-:W2:Y:S01]  /*2b80*/  @P0 LDG.E.LTC128B.U16 R18, desc[UR56][R12.64] ;  /* 0x000000380c120981 */ /* 0x000ea2000c1e1520 */
[----:B------:R-:W-:Y:S01]  /*2b90*/  IADD3 R10, P2, P3, R60, R8, R10 ;  /* 0x000000083c0a7210 */ /* 0x000fe20007b5e00a */
[----:B------:R-:W-:Y:S01]  /*2ba0*/  BSSY B1, `(.L_x_39) ;  /* 0x0000011000017945 */ /* 0x000fe20003800000 */
[----:B------:R-:W-:Y:S02]  /*2bb0*/  SHF.L.U64.HI R9, R63, 0x1, R62 ;  /* 0x000000013f097819 */ /* 0x000fe4000001023e */
[----:B------:R-:W-:Y:S02]  /*2bc0*/  IADD3.X R11, R61, R71, R11, P2, P3 ;  /* 0x000000473d0b7210 */ /* 0x000fe400017e640b */
[----:B------:R-:W-:-:S02]  /*2bd0*/  LEA R8, P2, R63, R4, 0x1 ;  /* 0x000000043f087211 */ /* 0x000fc400078408ff */
[----:B------:R-:W-:Y:S01]  /*2be0*/  ISETP.GT.AND P1, PT, R0, 0x8, P1 ;  /* 0x000000080000780c */ /* 0x000fe20000f24270 */
[----:B------:R-:W-:-:S04]  /*2bf0*/  IMAD.WIDE.U32 R10, R19, R72, R10 ;  /* 0x00000048130a7225 */ /* 0x000fc800078e000a */
[----:B------:R-:W-:Y:S02]  /*2c00*/  IMAD.X R9, R9, 0x1, R5, P2 ;  /* 0x0000000109097824 */ /* 0x000fe400010e0605 */
[----:B------:R-:W-:Y:S02]  /*2c10*/  IMAD.IADD R11, R21, 0x1, R11 ;  /* 0x00000001150b7824 */ /* 0x000fe400078e020b */
[----:B--2---:R-:W-:-:S05]  /*2c20*/  HADD2.F32 R6, -RZ, R18.H0_H0 ;  /* 0x20000012ff067230 */ /* 0x004fca0000004100 */
[----:B------:R-:W-:Y:S01]  /*2c30*/  FMUL R7, R6, R57 ;  /* 0x0000003906077220 */ /* 0x000fe20000400000 */
[----:B------:R-:W-:-:S03]  /*2c40*/  LEA R6, P3, R10, R76, 0x1 ;  /* 0x0000004c0a067211 */ /* 0x000fc600078608ff */
[----:B------:R-:W-:-:S05]  /*2c50*/  FFMA R7, R26, R56, R7 ;  /* 0x000000381a077223 */ /* 0x000fca0000000007 */
[----:B------:R-:W-:Y:S02]  /*2c60*/  F2FP.F16.F32.PACK_AB R12, RZ, R7 ;  /* 0x00000007ff0c723e */ /* 0x000fe400000000ff */
[----:B------:R-:W-:-:S03]  /*2c70*/  LEA.HI.X R7, R10, R77, R11, 0x1, P3 ;  /* 0x0000004d0a077211 */ /* 0x000fc600018f0c0b */
[----:B------:R1:W-:Y:S01]  /*2c80*/  @P0 STG.E.U16 desc[UR56][R8.64], R12 ;  /* 0x0000000c08000986 */ /* 0x0003e2000c101538 */
[----:B------:R-:W-:Y:S05]  /*2c90*/  @!P1 BRA `(.L_x_40) ;  /* 0x0000000000049947 */ /* 0x000fea0003800000 */
[----:B------:R2:W5:Y:S02]  /*2ca0*/  LDG.E.LTC128B.U16 R18, desc[UR56][R6.64+0x2] ;  /* 0x0000023806127981 */ /* 0x000564000c1e1520 */
.L_x_40:
[----:B------:R-:W-:Y:S05]  /*2cb0*/  BSYNC B1 ;  /* 0x0000000000017941 */ /* 0x000fea0003800000 */
.L_x_39:
[----:B-----5:R-:W-:Y:S01]  /*2cc0*/  HADD2.F32 R10, -RZ, R18.H0_H0 ;  /* 0x20000012ff0a7230 */ /* 0x020fe20000004100 */
[----:B------:R-:W-:Y:S01]  /*2cd0*/  ISETP.GT.AND P0, PT, R70, 0x8, PT ;  /* 0x000000084600780c */ /* 0x000fe20003f04270 */
[----:B------:R-:W-:Y:S03]  /*2ce0*/  BSSY B1, `(.L_x_41) ;  /* 0x0000008000017945 */ /* 0x000fe60003800000 */
[----:B------:R-:W-:Y:S01]  /*2cf0*/  FMUL R10, R10, R57 ;  /* 0x000000390a0a7220 */ /* 0x000fe20000400000 */
[----:B------:R-:W-:-:S03]  /*2d00*/  ISETP.GT.AND P2, PT, R0, RZ, P0 ;  /* 0x000000ff0000720c */ /* 0x000fc60000744270 */
[----:B------:R-:W-:-:S05]  /*2d10*/  FFMA R10, R27, R56, R10 ;  /* 0x000000381b0a7223 */ /* 0x000fca000000000a */
[----:B------:R-:W-:-:S05]  /*2d20*/  F2FP.F16.F32.PACK_AB R10, RZ, R10 ;  /* 0x0000000aff0a723e */ /* 0x000fca00000000ff */
[----:B------:R3:W-:Y:S01]  /*2d30*/  @P1 STG.E.U16 desc[UR56][R8.64+0x2], R10 ;  /* 0x0000020a08001986 */ /* 0x0007e2000c101538 */
[----:B------:R-:W-:Y:S05]  /*2d40*/  @!P2 BRA `(.L_x_42) ;  /* 0x000000000004a947 */ /* 0x000fea0003800000 */
[----:B------:R4:W5:Y:S02]  /*2d50*/  LDG.E.LTC128B.U16 R18, desc[UR56][R2.64+0x10] ;  /* 0x0000103802127981 */ /* 0x000964000c1e1520 */
.L_x_42:
[----:B------:R-:W-:Y:S05]  /*2d60*/  BSYNC B1 ;  /* 0x0000000000017941 */ /* 0x000fea0003800000 */
.L_x_41:
[----:B---3-5:R-:W-:Y:S01]  /*2d70*/  HADD2.F32 R10, -RZ, R18.H0_H0 ;  /* 0x20000012ff0a7230 */ /* 0x028fe20000004100 */
        /* <DEDUP_REMOVED lines=9> */
.L_x_44:
[----:B------:R-:W-:Y:S05]  /*2e10*/  BSYNC B1 ;  /* 0x0000000000017941 */ /* 0x000fea0003800000 */
.L_x_43:
[----:B-----5:R-:W-:Y:S01]  /*2e20*/  HADD2.F32 R10, -RZ, R18.H0_H0 ;  /* 0x20000012ff0a7230 */ /* 0x020fe20000004100 */
[----:B------:R-:W-:Y:S01]  /*2e30*/  ISETP.GT.AND P0, PT, R0, 0x8, P0 ;  /* 0x000000080000780c */ /* 0x000fe20000704270 */
[----:B------:R-:W-:Y:S03]  /*2e40*/  BSSY B1, `(.L_x_45) ;  /* 0x0000007000017945 */ /* 0x000fe60003800000 */
[----:B------:R-:W-:-:S04]  /*2e50*/  FMUL R10, R10, R57 ;  /* 0x000000390a0a7220 */ /* 0x000fc80000400000 */
[----:B------:R-:W-:-:S05]  /*2e60*/  FFMA R10, R29, R56, R10 ;  /* 0x000000381d0a7223 */ /* 0x000fca000000000a */
[----:B------:R-:W-:-:S05]  /*2e70*/  F2FP.F16.F32.PACK_AB R10, RZ, R10 ;  /* 0x0000000aff0a723e */ /* 0x000fca00000000ff */
[----:B------:R0:W-:Y:S01]  /*2e80*/  @P3 STG.E.U16 desc[UR56][R4.64+0x12], R10 ;  /* 0x0000120a04003986 */ /* 0x0001e2000c101538 */
[----:B------:R-:W-:Y:S05]  /*2e90*/  @!P0 BRA `(.L_x_46) ;  /* 0x0000000000048947 */ /* 0x000fea0003800000 */
[----:B------:R0:W5:Y:S02]  /*2ea0*/  LDG.E.LTC128B.U16 R18, desc[UR56][R6.64+0x10] ;  /* 0x0000103806127981 */ /* 0x000164000c1e1520 */
.L_x_46:
[----:B------:R-:W-:Y:S05]  /*2eb0*/  BSYNC B1 ;  /* 0x0000000000017941 */ /* 0x000fea0003800000 */
.L_x_45:
[----:B0----5:R-:W-:Y:S01]  /*2ec0*/  HADD2.F32 R10, -RZ, R18.H0_H0 ;  /* 0x20000012ff0a7230 */ /* 0x021fe20000004100 */
[----:B------:R-:W-:Y:S01]  /*2ed0*/  ISETP.GT.AND P1, PT, R0, 0x8, P1 ;  /* 0x000000080000780c */ /* 0x000fe20000f24270 */
[----:B------:R-:W-:Y:S03]  /*2ee0*/  BSSY B1, `(.L_x_47) ;  /* 0x0000007000017945 */ /* 0x000fe60003800000 */
[----:B---3--:R-:W-:-:S04]  /*2ef0*/  FMUL R11, R10, R57 ;  /* 0x000000390a0b7220 */ /* 0x008fc80000400000 */
[----:B------:R-:W-:-:S05]  /*2f00*/  FFMA R11, R30, R56, R11 ;  /* 0x000000381e0b7223 */ /* 0x000fca000000000b */
[----:B------:R-:W-:-:S05]  /*2f10*/  F2FP.F16.F32.PACK_AB R11, RZ, R11 ;  /* 0x0000000bff0b723e */ /* 0x000fca00000000ff */
[----:B------:R0:W-:Y:S01]  /*2f20*/  @P0 STG.E.U16 desc[UR56][R8.64+0x10], R11 ;  /* 0x0000100b08000986 */ /* 0x0001e2000c101538 */
[----:B------:R-:W-:Y:S05]  /*2f30*/  @!P1 BRA `(.L_x_48) ;  /* 0x0000000000049947 */ /* 0x000fea0003800000 */
[----:B------:R3:W5:Y:S02]  /*2f40*/  LDG.E.LTC128B.U16 R18, desc[UR56][R6.64+0x12] ;  /* 0x0000123806127981 */ /* 0x000764000c1e1520 */
.L_x_48:
[----:B------:R-:W-:Y:S05]  /*2f50*/  BSYNC B1 ;  /* 0x0000000000017941 */ /* 0x000fea0003800000 */
.L_x_47:
        /* <DEDUP_REMOVED lines=10> */
.L_x_50:
[----:B------:R-:W-:Y:S05]  /*3000*/  BSYNC B1 ;  /* 0x0000000000017941 */ /* 0x000fea0003800000 */
.L_x_49:
[----:B0----5:R-:W-:Y:S01]  /*3010*/  HADD2.F32 R10, -RZ, R18.H0_H0 ;  /* 0x20000012ff0a7230 */ /* 0x021fe20000004100 */
        /* <DEDUP_REMOVED lines=9> */
.L_x_52:
[----:B------:R-:W-:Y:S05]  /*30b0*/  BSYNC B1 ;  /* 0x0000000000017941 */ /* 0x000fea0003800000 */
.L_x_51:
        /* <DEDUP_REMOVED lines=9> */
.L_x_54:
[----:B------:R-:W-:Y:S05]  /*3150*/  BSYNC B1 ;  /* 0x0000000000017941 */ /* 0x000fea0003800000 */
.L_x_53:
[----:B0----5:R-:W-:Y:S01]  /*3160*/  HADD2.F32 R10, -RZ, R18.H0_H0 ;  /* 0x20000012ff0a7230 */ /* 0x021fe20000004100 */
        /* <DEDUP_REMOVED lines=8> */
.L_x_56:
[----:B------:R-:W-:Y:S05]  /*31f0*/  BSYNC B1 ;  /* 0x0000000000017941 */ /* 0x000fea0003800000 */
.L_x_55:
        /* <DEDUP_REMOVED lines=10> */
.L_x_58:
[----:B------:R-:W-:Y:S05]  /*32a0*/  BSYNC B1 ;  /* 0x0000000000017941 */ /* 0x000fea0003800000 */
.L_x_57:
        /* <DEDUP_REMOVED lines=10> */
.L_x_60:
[----:B------:R-:W-:Y:S05]  /*3350*/  BSYNC B1 ;  /* 0x0000000000017941 */ /* 0x000fea0003800000 */
.L_x_59:
        /* <DEDUP_REMOVED lines=9> */
.L_x_62:
[----:B------:R-:W-:Y:S05]  /*33f0*/  BSYNC B1 ;  /* 0x0000000000017941 */ /* 0x000fea0003800000 */
.L_x_61:
        /* <DEDUP_REMOVED lines=9> */
.L_x_64:
[----:B------:R-:W-:Y:S05]  /*3490*/  BSYNC B1 ;  /* 0x0000000000017941 */ /* 0x000fea0003800000 */
.L_x_63:
        /* <DEDUP_REMOVED lines=10> */
.L_x_66:
[----:B------:R-:W-:Y:S05]  /*3540*/  BSYNC B1 ;  /* 0x0000000000017941 */ /* 0x000fea0003800000 */
.L_x_65:
        /* <DEDUP_REMOVED lines=10> */
.L_x_68:
[----:B------:R-:W-:Y:S05]  /*35f0*/  BSYNC B1 ;  /* 0x0000000000017941 */ /* 0x000fea0003800000 */
.L_x_67:
        /* <DEDUP_REMOVED lines=9> */
.L_x_70:
[----:B------:R-:W-:Y:S05]  /*3690*/  BSYNC B1 ;  /* 0x0000000000017941 */ /* 0x000fea0003800000 */
.L_x_69:
        /* <DEDUP_REMOVED lines=9> */
.L_x_72:
[----:B------:R-:W-:Y:S05]  /*3730*/  BSYNC B1 ;  /* 0x0000000000017941 */ /* 0x000fea0003800000 */
.L_x_71:
        /* <DEDUP_REMOVED lines=10> */
.L_x_74:
[----:B------:R-:W-:Y:S05]  /*37e0*/  BSYNC B1 ;  /* 0x0000000000017941 */ /* 0x000fea0003800000 */
.L_x_73:
        /* <DEDUP_REMOVED lines=10> */
.L_x_76:
[----:B------:R-:W-:Y:S05]  /*3890*/  BSYNC B1 ;  /* 0x0000000000017941 */ /* 0x000fea0003800000 */
.L_x_75:
        /* <DEDUP_REMOVED lines=9> */
.L_x_78:
[----:B------:R-:W-:Y:S05]  /*3930*/  BSYNC B1 ;  /* 0x0000000000017941 */ /* 0x000fea0003800000 */
.L_x_77:
        /* <DEDUP_REMOVED lines=9> */
.L_x_80:
[----:B------:R-:W-:Y:S05]  /*39d0*/  BSYNC B1 ;  /* 0x0000000000017941 */ /* 0x000fea0003800000 */
.L_x_79:
        /* <DEDUP_REMOVED lines=10> */
.L_x_82:
[----:B------:R-:W-:Y:S05]  /*3a80*/  BSYNC B1 ;  /* 0x0000000000017941 */ /* 0x000fea0003800000 */
.L_x_81:
        /* <DEDUP_REMOVED lines=10> */
.L_x_84:
[----:B------:R-:W-:Y:S05]  /*3b30*/  BSYNC B1 ;  /* 0x0000000000017941 */ /* 0x000fea0003800000 */
.L_x_83:
        /* <DEDUP_REMOVED lines=9> */
.L_x_86:
[----:B------:R-:W-:Y:S05]  /*3bd0*/  BSYNC B1 ;  /* 0x0000000000017941 */ /* 0x000fea0003800000 */
.L_x_85:
        /* <DEDUP_REMOVED lines=9> */
.L_x_88:
[----:B------:R-:W-:Y:S05]  /*3c70*/  BSYNC B1 ;  /* 0x0000000000017941 */ /* 0x000fea0003800000 */
.L_x_87:
        /* <DEDUP_REMOVED lines=10> */
.L_x_90:
[----:B------:R-:W-:Y:S05]  /*3d20*/  BSYNC B1 ;  /* 0x0000000000017941 */ /* 0x000fea0003800000 */
.L_x_89:
        /* <DEDUP_REMOVED lines=10> */
.L_x_92:
[----:B------:R-:W-:Y:S05]  /*3dd0*/  BSYNC B1 ;  /* 0x0000000000017941 */ /* 0x000fea0003800000 */
.L_x_91:
[----:B0---45:R-:W-:Y:S01]  /*3de0*/  HADD2.F32 R2, -RZ, R18.H0_H0 ;  /* 0x20000012ff027230 */ /* 0x031fe20000004100 */
        /* <DEDUP_REMOVED lines=8> */
.L_x_94:
[----:B------:R-:W-:Y:S05]  /*3e70*/  BSYNC B1 ;  /* 0x0000000000017941 */ /* 0x000fea0003800000 */
.L_x_93:
[----:B0----5:R-:W-:Y:S01]  /*3e80*/  HADD2.F32 R2, -RZ, R18.H0_H0 ;  /* 0x20000012ff027230 */ /* 0x021fe20000004100 */
[----:B------:R-:W-:Y:S01]  /*3e90*/  ISETP.GT.AND P1, PT, R0, 0x8, P1 ;  /* 0x000000080000780c */ /* 0x000fe20000f24270 */
[----:B------:R-:W-:Y:S03]  /*3ea0*/  BSSY B1, `(.L_x_95) ;  /* 0x000000a000017945 */ /* 0x000fe60003800000 */
[----:B------:R-:W-:Y:S01]  /*3eb0*/  FMUL R3, R2, R57 ;  /* 0x0000003902037220 */ /* 0x000fe20000400000 */
[----:B------:R-:W-:-:S03]  /*3ec0*/  @P0 IMAD.MOV.U32 R2, RZ, RZ, R8 ;  /* 0x000000ffff020224 */ /* 0x000fc600078e0008 */
[----:B------:R-:W-:-:S05]  /*3ed0*/  FFMA R3, R54, R56, R3 ;  /* 0x0000003836037223 */ /* 0x000fca0000000003 */
[----:B------:R-:W-:-:S04]  /*3ee0*/  F2FP.F16.F32.PACK_AB R3, RZ, R3 ;  /* 0x00000003ff03723e */ /* 0x000fc800000000ff */
[----:B-1----:R-:W-:Y:S01]  /*3ef0*/  PRMT R4, R3, 0x7610, R4 ;  /* 0x0000761003047816 */ /* 0x002fe20000000004 */
[----:B------:R-:W-:-:S05]  /*3f00*/  @P0 IMAD.MOV.U32 R3, RZ, RZ, R9 ;  /* 0x000000ffff030224 */ /* 0x000fca00078e0009 */
[----:B------:R0:W-:Y:S01]  /*3f10*/  @P0 STG.E.U16 desc[UR56][R2.64+0x70], R4 ;  /* 0x0000700402000986 */ /* 0x0001e2000c101538 */
[----:B------:R-:W-:Y:S05]  /*3f20*/  @!P1 BRA `(.L_x_96) ;  /* 0x0000000000049947 */ /* 0x000fea0003800000 */
[----:B------:R1:W5:Y:S02]  /*3f30*/  LDG.E.LTC128B.U16 R18, desc[UR56][R6.64+0x72] ;  /* 0x0000723806127981 */ /* 0x000364000c1e1520 */
.L_x_96:
[----:B------:R-:W-:Y:S05]  /*3f40*/  BSYNC B1 ;  /* 0x0000000000017941 */ /* 0x000fea0003800000 */
.L_x_95:
[----:B------:R-:W-:Y:S05]  /*3f50*/  @!P1 BRA `(.L_x_97) ;  /* 0x0000000800709947 */ /* 0x000fea0003800000 */
[----:B-----5:R-:W-:-:S05]  /*3f60*/  HADD2.F32 R18, -RZ, R18.H0_H0 ;  /* 0x20000012ff127230 */ /* 0x020fca0000004100 */
[----:B------:R-:W-:-:S04]  /*3f70*/  FMUL R18, R18, R57 ;  /* 0x0000003912127220 */ /* 0x000fc80000400000 */
[----:B------:R-:W-:-:S05]  /*3f80*/  FFMA R18, R55, R56, R18 ;  /* 0x0000003837127223 */ /* 0x000fca0000000012 */
[----:B------:R-:W-:-:S05]  /*3f90*/  F2FP.F16.F32.PACK_AB R18, RZ, R18 ;  /* 0x00000012ff12723e */ /* 0x000fca00000000ff */
[----:B------:R0:W-:Y:S01]  /*3fa0*/  STG.E.U16 desc[UR56][R8.64+0x72], R18 ;  /* 0x0000721208007986 */ /* 0x0001e2000c101538 */
[----:B------:R-:W-:Y:S05]  /*3fb0*/  BRA `(.L_x_97) ;  /* 0x0000000800587947 */ /* 0x000fea0003800000 */
.L_x_36:
[----:B------:R-:W-:Y:S01]  /*3fc0*/  ISETP.GT.AND P3, PT, R70, 0x1, PT ;  /* 0x000000014600780c */ /* 0x000fe20003f64270 */
[----:B------:R-:W-:Y:S01]  /*3fd0*/  ULDC.64 UR4, c[0x0][0x5c0] ;  /* 0x0001700000047ab9 */ /* 0x000fe20000000a00 */
[-C--:B------:R-:W-:Y:S01]  /*3fe0*/  FMUL R24, R24, R56.reuse ;  /* 0x0000003818187220 */ /* 0x080fe20000400000 */
[-C--:B------:R-:W-:Y:S01]  /*3ff0*/  FMUL R25, R25, R56.reuse ;  /* 0x0000003819197220 */ /* 0x080fe20000400000 */
[----:B------:R-:W-:Y:S01]  /*4000*/  ISETP.GT.AND P1, PT, R0, RZ, P3 ;  /* 0x000000ff0000720c */ /* 0x000fe20001f24270 */
[-C--:B------:R-:W-:Y:S01]  /*4010*/  FMUL R26, R26, R56.reuse ;  /* 0x000000381a1a7220 */ /* 0x080fe20000400000 */
[----:B------:R-:W-:Y:S01]  /*4020*/  LEA R2, P4, R20, UR4, 0x1 ;  /* 0x0000000414027c11 */ /* 0x000fe2000f8808ff */
[----:B------:R-:W-:Y:S01]  /*4030*/  FMUL R27, R27, R56 ;  /* 0x000000381b1b7220 */ /* 0x000fe20000400000 */
[----:B------:R-:W-:Y:S01]  /*4040*/  F2FP.F16.F32.PACK_AB R24, RZ, R24 ;  /* 0x00000018ff18723e */ /* 0x000fe200000000ff */
[-C--:B------:R-:W-:Y:S01]  /*4050*/  FMUL R28, R28, R56.reuse ;  /* 0x000000381c1c7220 */ /* 0x080fe20000400000 */
[----:B------:R-:W-:Y:S01]  /*4060*/  LEA.HI.X R3, R20, UR5, R5, 0x1, P4 ;  /* 0x0000000514037c11 */ /* 0x000fe2000a0f0c05 */
[-C--:B------:R-:W-:Y:S01]  /*4070*/  FMUL R29, R29, R56.reuse ;  /* 0x000000381d1d7220 */ /* 0x080fe20000400000 */
[----:B------:R-:W-:Y:S01]  /*4080*/  F2FP.F16.F32.PACK_AB R25, RZ, R25 ;  /* 0x00000019ff19723e */ /* 0x000fe200000000ff */
[-C--:B------:R-:W-:Y:S01]  /*4090*/  FMUL R30, R30, R56.reuse ;  /* 0x000000381e1e7220 */ /* 0x080fe20000400000 */
[----:B------:R-:W-:Y:S01]  /*40a0*/  SHF.L.U64.HI R5, R63, 0x1, R62 ;  /* 0x000000013f057819 */ /* 0x000fe2000001023e */
[----:B------:R-:W-:Y:S01]  /*40b0*/  @P2 STG.E.U16 desc[UR56][R2.64], R24 ;  /* 0x0000001802002986 */ /* 0x000fe2000c101538 */
[----:B------:R-:W-:Y:S01]  /*40c0*/  ISETP.GT.AND P2, PT, R0, 0x8, P0 ;  /* 0x000000080000780c */ /* 0x000fe20000744270 */
[----:B------:R-:W-:Y:S01]  /*40d0*/  FMUL R31, R31, R56 ;  /* 0x000000381f1f7220 */ /* 0x000fe20000400000 */
[----:B------:R-:W-:Y:S01]  /*40e0*/  LEA R4, P5, R63, R2, 0x1 ;  /* 0x000000023f047211 */ /* 0x000fe200078a08ff */
[----:B------:R-:W-:Y:S01]  /*40f0*/  @P1 STG.E.U16 desc[UR56][R2.64+0x2], R25 ;  /* 0x0000021902001986 */ /* 0x000fe2000c101538 */
[----:B------:R-:W-:Y:S01]  /*4100*/  ISETP.GT.AND P1, PT, R70, 0x8, PT ;  /* 0x000000084600780c */ /* 0x000fe20003f24270 */
[-C--:B------:R-:W-:Y:S01]  /*4110*/  FMUL R32, R32, R56.reuse ;  /* 0x0000003820207220 */ /* 0x080fe20000400000 */
[----:B------:R-:W-:Y:S01]  /*4120*/  ISETP.GT.AND P3, PT, R0, 0x8, P3 ;  /* 0x000000080000780c */ /* 0x000fe20001f64270 */
[----:B------:R-:W-:Y:S01]  /*4130*/  IMAD.X R5, R5, 0x1, R3, P5 ;  /* 0x0000000105057824 */ /* 0x000fe200028e0603 */
[----:B------:R-:W-:Y:S01]  /*4140*/  ISETP.GT.AND P0, PT, R70, 0x9, PT ;  /* 0x000000094600780c */ /* 0x000fe20003f04270 */
[-C--:B------:R-:W-:Y:S01]  /*4150*/  FMUL R33, R33, R56.reuse ;  /* 0x0000003821217220 */ /* 0x080fe20000400000 */
[----:B------:R-:W-:Y:S01]  /*4160*/  ISETP.GT.AND P4, PT, R0, RZ, P1 ;  /* 0x000000ff0000720c */ /* 0x000fe20000f84270 */
[-C--:B------:R-:W-:Y:S01]  /*4170*/  FMUL R34, R34, R56.reuse ;  /* 0x0000003822227220 */ /* 0x080fe20000400000 */
[----:B------:R-:W-:Y:S01]  /*4180*/  ISETP.GT.AND P5, PT, R0, RZ, P0 ;  /* 0x000000ff0000720c */ /* 0x000fe200007a4270 */
[----:B------:R-:W-:Y:S01]  /*4190*/  FMUL R35, R35, R56 ;  /* 0x0000003823237220 */ /* 0x000fe20000400000 */
[----:B------:R-:W-:Y:S01]  /*41a0*/  F2FP.F16.F32.PACK_AB R26, RZ, R26 ;  /* 0x0000001aff1a723e */ /* 0x000fe200000000ff */
[-C--:B------:R-:W-:Y:S01]  /*41b0*/  FMUL R36, R36, R56.reuse ;  /* 0x0000003824247220 */ /* 0x080fe20000400000 */
[----:B------:R-:W-:Y:S01]  /*41c0*/  F2FP.F16.F32.PACK_AB R27, RZ, R27 ;  /* 0x0000001bff1b723e */ /* 0x000fe200000000ff */
[----:B------:R-:W-:Y:S01]  /*41d0*/  FMUL R37, R37, R56 ;  /* 0x0000003825257220 */ /* 0x000fe20000400000 */
[----:B------:R-:W-:Y:S01]  /*41e0*/  F2FP.F16.F32.PACK_AB R28, RZ, R28 ;  /* 0x0000001cff1c723e */ /* 0x000fe200000000ff */
[----:B------:R-:W-:Y:S01]  /*41f0*/  @P2 STG.E.U16 desc[UR56][R4.64], R26 ;  /* 0x0000001a04002986 */ /* 0x000fe2000c101538 */
[----:B------:R-:W-:Y:S01]  /*4200*/  ISETP.GT.AND P1, PT, R0, 0x8, P1 ;  /* 0x000000080000780c */ /* 0x000fe20000f24270 */
[-C--:B------:R-:W-:Y:S01]  /*4210*/  FMUL R38, R38, R56.reuse ;  /* 0x0000003826267220 */ /* 0x080fe20000400000 */
[----:B------:R-:W-:Y:S01]  /*4220*/  F2FP.F16.F32.PACK_AB R29, RZ, R29 ;  /* 0x0000001dff1d723e */ /* 0x000fe200000000ff */
[----:B------:R-:W-:Y:S01]  /*4230*/  @P3 STG.E.U16 desc[UR56][R4.64+0x2], R27 ;  /* 0x0000021b04003986 */ /* 0x000fe2000c101538 */
[----:B------:R-:W-:Y:S01]  /*4240*/  ISETP.GT.AND P3, PT, R70, 0x10, PT ;  /* 0x000000104600780c */ /* 0x000fe20003f64270 */
[-C--:B------:R-:W-:Y:S01]  /*4250*/  FMUL R39, R39, R56.reuse ;  /* 0x0000003827277220 */ /* 0x080fe20000400000 */
[----:B------:R-:W-:Y:S01]  /*4260*/  ISETP.GT.AND P2, PT, R0, 0x8, P0 ;  /* 0x000000080000780c */ /* 0x000fe20000744270 */
[----:B------:R-:W-:Y:S01]  /*4270*/  @P4 STG.E.U16 desc[UR56][R2.64+0x10], R28 ;  /* 0x0000101c02004986 */ /* 0x000fe2000c101538 */
[----:B------:R-:W-:Y:S01]  /*4280*/  ISETP.GT.AND P0, PT, R70, 0x11, PT ;  /* 0x000000114600780c */ /* 0x000fe20003f04270 */
[-C--:B------:R-:W-:Y:S01]  /*4290*/  FMUL R40, R40, R56.reuse ;  /* 0x0000003828287220 */ /* 0x080fe20000400000 */
[C---:B------:R-:W-:Y:S01]  /*42a0*/  ISETP.GT.AND P4, PT, R0.reuse, RZ, P3 ;  /* 0x000000ff0000720c */ /* 0x040fe20001f84270 */
[----:B------:R-:W-:Y:S01]  /*42b0*/  @P5 STG.E.U16 desc[UR56][R2.64+0x12], R29 ;  /* 0x0000121d02005986 */ /* 0x000fe2000c101538 */
        /* <DEDUP_REMOVED lines=32> */
[----:B------:R-:W-:Y:S01]  /*44c0*/  ISETP.GT.AND P2, PT, R0, 0x8, P3 ;  /* 0x000000080000780c */ /* 0x000fe20001f44270 */
[-C--:B------:R-:W-:Y:S01]  /*44d0*/  FMUL R51, R51, R56.reuse ;  /* 0x0000003833337220 */ /* 0x080fe20000400000 */
[C---:B------:R-:W-:Y:S01]  /*44e0*/  ISETP.GT.AND P3, PT, R70.reuse, 0x20, PT ;  /* 0x000000204600780c */ /* 0x040fe20003f64270 */
        /* <DEDUP_REMOVED lines=13> */
[----:B------:R-:W-:-:S02]  /*45c0*/  F2FP.F16.F32.PACK_AB R41, RZ, R41 ;  /* 0x00000029ff29723e */ /* 0x000fc400000000ff */
[C---:B------:R-:W-:Y:S01]  /*45d0*/  ISETP.GT.AND P1, PT, R0.reuse, 0x8, P3 ;  /* 0x000000080000780c */ /* 0x040fe20001f24270 */
[----:B------:R-:W-:Y:S01]  /*45e0*/  @P2 STG.E.U16 desc[UR56][R4.64+0x32], R39 ;  /* 0x0000322704002986 */ /* 0x000fe2000c101538 */
[----:B------:R-:W-:Y:S02]  /*45f0*/  ISETP.GT.AND P0, PT, R0, 0x8, P0 ;  /* 0x000000080000780c */ /* 0x000fe40000704270 */
[----:B------:R-:W-:Y:S01]  /*4600*/  F2FP.F16.F32.PACK_AB R42, RZ, R42 ;  /* 0x0000002aff2a723e */ /* 0x000fe200000000ff */
[----:B------:R-:W-:Y:S01]  /*4610*/  @P4 STG.E.U16 desc[UR56][R2.64+0x40], R40 ;  /* 0x0000402802004986 */ /* 0x000fe2000c101538 */
[C---:B------:R-:W-:Y:S02]  /*4620*/  ISETP.GT.AND P4, PT, R70.reuse, 0x28, PT ;  /* 0x000000284600780c */ /* 0x040fe40003f84270 */
[----:B------:R-:W-:Y:S01]  /*4630*/  F2FP.F16.F32.PACK_AB R43, RZ, R43 ;  /* 0x0000002bff2b723e */ /* 0x000fe200000000ff */
[----:B------:R-:W-:Y:S01]  /*4640*/  @P5 STG.E.U16 desc[UR56][R2.64+0x42], R41 ;  /* 0x0000422902005986 */ /* 0x000fe2000c101538 */
[----:B------:R-:W-:-:S02]  /*4650*/  ISETP.GT.AND P5, PT, R70, 0x29, PT ;  /* 0x000000294600780c */ /* 0x000fc40003fa4270 */
[C---:B------:R-:W-:Y:S01]  /*4660*/  ISETP.GT.AND P2, PT, R0.reuse, RZ, P4 ;  /* 0x000000ff0000720c */ /* 0x040fe20002744270 */
[----:B------:R-:W-:Y:S01]  /*4670*/  @P1 STG.E.U16 desc[UR56][R4.64+0x40], R42 ;  /* 0x0000402a04001986 */ /* 0x000fe2000c101538 */
[----:B------:R-:W-:Y:S02]  /*4680*/  ISETP.GT.AND P6, PT, R0, RZ, P5 ;  /* 0x000000ff0000720c */ /* 0x000fe40002fc4270 */
[----:B------:R-:W-:Y:S01]  /*4690*/  F2FP.F16.F32.PACK_AB R44, RZ, R44 ;  /* 0x0000002cff2c723e */ /* 0x000fe200000000ff */
[----:B------:R-:W-:Y:S01]  /*46a0*/  @P0 STG.E.U16 desc[UR56][R4.64+0x42], R43 ;  /* 0x0000422b04000986 */ /* 0x000fe2000c101538 */
[----:B------:R-:W-:Y:S02]  /*46b0*/  F2FP.F16.F32.PACK_AB R45, RZ, R45 ;  /* 0x0000002dff2d723e */ /* 0x000fe400000000ff */
[----:B------:R-:W-:Y:S02]  /*46c0*/  ISETP.GT.AND P3, PT, R70, 0x30, PT ;  /* 0x000000304600780c */ /* 0x000fe40003f64270 */
[----:B------:R-:W-:-:S02]  /*46d0*/  ISETP.GT.AND P4, PT, R0, 0x8, P4 ;  /* 0x000000080000780c */ /* 0x000fc40002784270 */
[----:B------:R-:W-:Y:S01]  /*46e0*/  F2FP.F16.F32.PACK_AB R46, RZ, R46 ;  /* 0x0000002eff2e723e */ /* 0x000fe200000000ff */
[----:B------:R-:W-:Y:S01]  /*46f0*/  @P2 STG.E.U16 desc[UR56][R2.64+0x50], R44 ;  /* 0x0000502c02002986 */ /* 0x000fe2000c101538 */
[----:B------:R-:W-:Y:S02]  /*4700*/  ISETP.GT.AND P2, PT, R70, 0x31, PT ;  /* 0x000000314600780c */ /* 0x000fe40003f44270 */
[----:B------:R-:W-:Y:S01]  /*4710*/  F2FP.F16.F32.PACK_AB R47, RZ, R47 ;  /* 0x0000002fff2f723e */ /* 0x000fe200000000ff */
[----:B------:R-:W-:Y:S01]  /*4720*/  @P6 STG.E.U16 desc[UR56][R2.64+0x52], R45 ;  /* 0x0000522d02006986 */ /* 0x000fe2000c101538 */
[C---:B------:R-:W-:Y:S02]  /*4730*/  ISETP.GT.AND P6, PT, R0.reuse, 0x8, P5 ;  /* 0x000000080000780c */ /* 0x040fe40002fc4270 */
[----:B------:R-:W-:Y:S02]  /*4740*/  ISETP.GT.AND P5, PT, R0, RZ, P3 ;  /* 0x000000ff0000720c */ /* 0x000fe40001fa4270 */
[----:B------:R-:W-:Y:S01]  /*4750*/  F2FP.F16.F32.PACK_AB R48, RZ, R48 ;  /* 0x00000030ff30723e */ /* 0x000fe200000000ff */
[----:B------:R-:W-:Y:S01]  /*4760*/  @P4 STG.E.U16 desc[UR56][R4.64+0x50], R46 ;  /* 0x0000502e04004986 */ /* 0x000fe2000c101538 */
[----:B------:R-:W-:-:S02]  /*4770*/  ISETP.GT.AND P1, PT, R70, 0x38, PT ;  /* 0x000000384600780c */ /* 0x000fc40003f24270 */
[----:B------:R-:W-:Y:S02]  /*4780*/  ISETP.GT.AND P0, PT, R70, 0x39, PT ;  /* 0x000000394600780c */ /* 0x000fe40003f04270 */
[C---:B------:R-:W-:Y:S02]  /*4790*/  ISETP.GT.AND P4, PT, R0.reuse, RZ, P2 ;  /* 0x000000ff0000720c */ /* 0x040fe40001784270 */
[C---:B------:R-:W-:Y:S01]  /*47a0*/  ISETP.GT.AND P3, PT, R0.reuse, 0x8, P3 ;  /* 0x000000080000780c */ /* 0x040fe20001f64270 */
[----:B------:R-:W-:Y:S01]  /*47b0*/  @P6 STG.E.U16 desc[UR56][R4.64+0x52], R47 ;  /* 0x0000522f04006986 */ /* 0x000fe2000c101538 */
[C---:B------:R-:W-:Y:S02]  /*47c0*/  ISETP.GT.AND P2, PT, R0.reuse, 0x8, P2 ;  /* 0x000000080000780c */ /* 0x040fe40001744270 */
[C---:B------:R-:W-:Y:S01]  /*47d0*/  ISETP.GT.AND P6, PT, R0.reuse, RZ, P0 ;  /* 0x000000ff0000720c */ /* 0x040fe200007c4270 */
[----:B------:R-:W-:Y:S01]  /*47e0*/  @P5 STG.E.U16 desc[UR56][R2.64+0x60], R48 ;  /* 0x0000603002005986 */ /* 0x000fe2000c101538 */
[----:B------:R-:W-:-:S02]  /*47f0*/  ISETP.GT.AND P5, PT, R0, RZ, P1 ;  /* 0x000000ff0000720c */ /* 0x000fc40000fa4270 */
[C---:B------:R-:W-:Y:S02]  /*4800*/  ISETP.GT.AND P1, PT, R0.reuse, 0x8, P1 ;  /* 0x000000080000780c */ /* 0x040fe40000f24270 */
[----:B------:R-:W-:Y:S02]  /*4810*/  F2FP.F16.F32.PACK_AB R49, RZ, R49 ;  /* 0x00000031ff31723e */ /* 0x000fe400000000ff */
[----:B------:R-:W-:Y:S02]  /*4820*/  F2FP.F16.F32.PACK_AB R50, RZ, R50 ;  /* 0x00000032ff32723e */ /* 0x000fe400000000ff */
[----:B------:R-:W-:Y:S01]  /*4830*/  F2FP.F16.F32.PACK_AB R51, RZ, R51 ;  /* 0x00000033ff33723e */ /* 0x000fe200000000ff */
[----:B------:R-:W-:Y:S01]  /*4840*/  @P4 STG.E.U16 desc[UR56][R2.64+0x62], R49 ;  /* 0x0000623102004986 */ /* 0x000fe2000c101538 */
[----:B------:R-:W-:Y:S02]  /*4850*/  ISETP.GT.AND P0, PT, R0, 0x8, P0 ;  /* 0x000000080000780c */ /* 0x000fe40000704270 */
[----:B------:R-:W-:Y:S01]  /*4860*/  F2FP.F16.F32.PACK_AB R52, RZ, R52 ;  /* 0x00000034ff34723e */ /* 0x000fe200000000ff */
[----:B------:R-:W-:Y:S01]  /*4870*/  @P3 STG.E.U16 desc[UR56][R4.64+0x60], R50 ;  /* 0x0000603204003986 */ /* 0x000fe2000c101538 */
[----:B------:R-:W-:-:S02]  /*4880*/  F2FP.F16.F32.PACK_AB R53, RZ, R53 ;  /* 0x00000035ff35723e */ /* 0x000fc400000000ff */
[----:B------:R-:W-:Y:S01]  /*4890*/  F2FP.F16.F32.PACK_AB R54, RZ, R54 ;  /* 0x00000036ff36723e */ /* 0x000fe200000000ff */
[----:B------:R-:W-:Y:S01]  /*48a0*/  @P2 STG.E.U16 desc[UR56][R4.64+0x62], R51 ;  /* 0x0000623304002986 */ /* 0x000fe2000c101538 */
[----:B------:R-:W-:-:S03]  /*48b0*/  F2FP.F16.F32.PACK_AB R55, RZ, R55 ;  /* 0x00000037ff37723e */ /* 0x000fc600000000ff */
[----:B------:R-:W-:Y:S04]  /*48c0*/  @P5 STG.E.U16 desc[UR56][R2.64+0x70], R52 ;  /* 0x0000703402005986 */ /* 0x000fe8000c101538 */
[----:B------:R0:W-:Y:S02]  /*48d0*/  @P6 STG.E.U16 desc[UR56][R2.64+0x72], R53 ;  /* 0x0000723502006986 */ /* 0x0001e4000c101538 */
[----:B0-----:R-:W-:Y:S02]  /*48e0*/  @P1 IMAD.MOV.U32 R2, RZ, RZ, R4 ;  /* 0x000000ffff021224 */ /* 0x001fe400078e0004 */
[----:B------:R-:W-:-:S05]  /*48f0*/  @P1 IMAD.MOV.U32 R3, RZ, RZ, R5 ;  /* 0x000000ffff031224 */ /* 0x000fca00078e0005 */
[----:B------:R0:W-:Y:S04]  /*4900*/  @P1 STG.E.U16 desc[UR56][R2.64+0x70], R54 ;  /* 0x0000703602001986 */ /* 0x0001e8000c101538 */
[----:B------:R0:W-:Y:S02]  /*4910*/  @P0 STG.E.U16 desc[UR56][R4.64+0x72], R55 ;  /* 0x0000723704000986 */ /* 0x0001e4000c101538 */
.L_x_97:
[----:B------:R-:W-:Y:S05]  /*4920*/  BSYNC B0 ;  /* 0x0000000000007941 */ /* 0x000fea0003800000 */
.L_x_35:
[----:B0-----:R-:W-:Y:S01]  /*4930*/  IMAD.U32 R2, RZ, RZ, UR54 ;  /* 0x00000036ff027e24 */ /* 0x001fe2000f8e00ff */
[----:B------:R-:W-:Y:S01]  /*4940*/  ULDC.64 UR4, c[0x0][0x650] ;  /* 0x0001940000047ab9 */ /* 0x000fe20000000a00 */
[----:B------:R-:W-:Y:S01]  /*4950*/  IMAD.U32 R3, RZ, RZ, UR55 ;  /* 0x00000037ff037e24 */ /* 0x000fe2000f8e00ff */
[----:B------:R0:W-:Y:S01]  /*4960*/  SYNCS.ARRIVE.TRANS64.A1T0 RZ, [R66+UR52], RZ ;  /* 0x000000ff42ff79a7 */ /* 0x0001e20008100034 */
[----:B------:R-:W-:Y:S01]  /*4970*/  PRMT R0, RZ, 0x7610, R0 ;  /* 0x00007610ff007816 */ /* 0x000fe20000000000 */
[----:B-----5:R-:W-:Y:S01]  /*4980*/  IMAD.MOV.U32 R18, RZ, RZ, -0x1 ;  /* 0xffffffffff127424 */ /* 0x020fe200078e00ff */
[----:B------:R-:W-:Y:S01]  /*4990*/  LEA R16, P0, R2, R16, 0x1 ;  /* 0x0000001002107211 */ /* 0x000fe200078008ff */
[----:B------:R-:W-:Y:S02]  /*49a0*/  IMAD.MOV.U32 R2, RZ, RZ, -0x1 ;  /* 0xffffffffff027424 */ /* 0x000fe400078e00ff */
[----:B------:R-:W-:Y:S01]  /*49b0*/  IMAD.MOV.U32 R19, RZ, RZ, -0x1 ;  /* 0xffffffffff137424 */ /* 0x000fe200078e00ff */
[----:B------:R-:W-:-:S02]  /*49c0*/  IADD3.X R17, R17, UR36, RZ, P0, !PT ;  /* 0x0000002411117c10 */ /* 0x000fc400087fe4ff */
[----:B------:R-:W-:-:S04]  /*49d0*/  ISETP.GE.U32.AND P0, PT, R16, UR4, PT ;  /* 0x0000000410007c0c */ /* 0x000fc8000bf06070 */
[----:B------:R-:W-:-:S13]  /*49e0*/  ISETP.GE.U32.AND.EX P0, PT, R17, UR5, PT, P0 ;  /* 0x0000000511007c0c */ /* 0x000fda000bf06100 */
[----:B0-----:R-:W-:Y:S05]  /*49f0*/  @P0 BRA `(.L_x_98) ;  /* 0x0000000400700947 */ /* 0x001fea0003800000 */
[----:B------:R-:W0:Y:S01]  /*4a00*/  S2UR UR6, SR_CTAID.X ;  /* 0x00000000000679c3 */ /* 0x000e220000002500 */
[----:B------:R-:W-:Y:S01]  /*4a10*/  ULDC.64 UR4, c[0x0][0x628] ;  /* 0x00018a0000047ab9 */ /* 0x000fe20000000a00 */
[----:B------:R-:W-:Y:S01]  /*4a20*/  ULDC UR7, c[0x0][0x150] ;  /* 0x0000540000077ab9 */ /* 0x000fe20000000800 */
[----:B------:R-:W-:Y:S01]  /*4a30*/  ISETP.NE.U32.AND P0, PT, RZ, UR4, PT ;  /* 0x00000004ff007c0c */ /* 0x000fe2000bf05070 */
[----:B------:R-:W-:Y:S01]  /*4a40*/  ULDC UR15, c[0x0][0x630] ;  /* 0x00018c00000f7ab9 */ /* 0x000fe20000000800 */
[C---:B------:R-:W-:Y:S02]  /*4a50*/  R2UR UR16, R16.reuse ;  /* 0x00000000101072ca */ /* 0x040fe400000e0000 */
[----:B------:R-:W-:Y:S01]  /*4a60*/  ISETP.NE.AND.EX P0, PT, RZ, UR5, PT, P0 ;  /* 0x00000005ff007c0c */ /* 0x000fe2000bf05300 */
[----:B------:R-:W5:Y:S01]  /*4a70*/  S2UR UR17, SR_CTAID.Y ;  /* 0x00000000001179c3 */ /* 0x000f620000002600 */
[----:B------:R-:W-:Y:S02]  /*4a80*/  R2UR UR12, R16 ;  /* 0x00000000100c72ca */ /* 0x000fe400000e0000 */
[----:B------:R-:W-:-:S02]  /*4a90*/  R2UR UR13, R17 ;  /* 0x00000000110d72ca */ /* 0x000fc400000e0000 */
[----:B0-----:R-:W-:-:S05]  /*4aa0*/  I2FP.F32.U32 R0, UR6 ;  /* 0x0000000600007c45 */ /* 0x001fca0008201000 */
[----:B------:R-:W-:Y:S01]  /*4ab0*/  FMUL R0, R0, UR7 ;  /* 0x0000000700007c20 */ /* 0x000fe20008400000 */
[----:B------:R-:W-:Y:S01]  /*4ac0*/  ULDC UR7, c[0x0][0x154] ;  /* 0x0000550000077ab9 */ /* 0x000fe20000000800 */
[----:B-----5:R-:W-:-:S04]  /*4ad0*/  I2FP.F32.U32 R2, UR17 ;  /* 0x0000001100027c45 */ /* 0x020fc80008201000 */
[----:B------:R-:W0:Y:S01]  /*4ae0*/  F2I.U32.TRUNC.NTZ R0, R0 ;  /* 0x0000000000007305 */ /* 0x000e22000020f000 */
[----:B------:R-:W-:Y:S01]  /*4af0*/  FMUL R2, R2, UR7 ;  /* 0x0000000702027c20 */ /* 0x000fe20008400000 */
[----:B------:R-:W-:Y:S06]  /*4b00*/  @!P0 BRA `(.L_x_99) ;  /* 0x0000000000308947 */ /* 0x000fec0003800000 */
        /* <DEDUP_REMOVED lines=12> */
.L_x_99:
[----:B------:R-:W-:Y:S01]  /*4bd0*/  USHF.R.U64 UR8, UR12, UR15, UR13 ;  /* 0x0000000f0c087299 */ /* 0x000fe2000800120d */
[----:B------:R-:W-:Y:S01]  /*4be0*/  R2UR UR5, R17 ;  /* 0x00000000110572ca */ /* 0x000fe200000e0000 */
[----:B------:R-:W-:Y:S01]  /*4bf0*/  USHF.R.U32.HI UR4, URZ, UR15, UR13 ;  /* 0x0000000f3f047299 */ /* 0x000fe2000801160d */
[----:B------:R-:W5:Y:S01]  /*4c00*/  F2I.U32.TRUNC.NTZ R2, R2 ;  /* 0x0000000200027305 */ /* 0x000f62000020f000 */
[----:B------:R-:W-:Y:S01]  /*4c10*/  UIADD3 UR9, UP0, URZ, -UR8, URZ ;  /* 0x800000083f097290 */ /* 0x000fe2000ff1e03f */
[----:B------:R-:W-:Y:S01]  /*4c20*/  ULDC.64 UR10, c[0x0][0x620] ;  /* 0x00018800000a7ab9 */ /* 0x000fe20000000a00 */
[----:B------:R-:W-:Y:S02]  /*4c30*/  ULDC UR13, c[0x0][0x608] ;  /* 0x00018200000d7ab9 */ /* 0x000fe40000000800 */
[----:B------:R-:W-:Y:S01]  /*4c40*/  UIADD3.X UR4, URZ, ~UR4, URZ, UP0, !UPT ;  /* 0x800000043f047290 */ /* 0x000fe200087fe43f */
[----:B------:R-:W-:Y:S01]  /*4c50*/  ULDC UR22, c[0x0][0x148] ;  /* 0x0000520000167ab9 */ /* 0x000fe20000000800 */
[----:B------:R-:W-:-:S02]  /*4c60*/  ULDC UR20, c[0x0][0x648] ;  /* 0x0001920000147ab9 */ /* 0x000fc40000000800 */
[----:B------:R-:W-:Y:S01]  /*4c70*/  UIMAD UR7, UR4, UR10, URZ ;  /* 0x0000000a040772a4 */ /* 0x000fe2000f8e023f */
[----:B------:R-:W-:Y:S02]  /*4c80*/  ULDC UR21, c[0x0][0x638] ;  /* 0x00018e0000157ab9 */ /* 0x000fe40000000800 */
[----:B------:R-:W-:Y:S01]  /*4c90*/  UMOV UR4, UR16 ;  /* 0x0000001000047c82 */ /* 0x000fe20008000000 */
[----:B------:R-:W-:Y:S02]  /*4ca0*/  UIMAD UR7, UR9, UR11, UR7 ;  /* 0x0000000b090772a4 */ /* 0x000fe4000f8e0207 */
[----:B------:R-:W-:Y:S01]  /*4cb0*/  UIMAD.WIDE.U32 UR4, UR9, UR10, UR4 ;  /* 0x0000000a090472a5 */ /* 0x000fe2000f8e0004 */
[----:B0-----:R-:W-:Y:S01]  /*4cc0*/  R2UR UR10, R0 ;  /* 0x00000000000a72ca */ /* 0x001fe200000e0000 */
[----:B------:R-:W-:Y:S01]  /*4cd0*/  ULDC UR16, c[0x0][0x658] ;  /* 0x0001960000107ab9 */ /* 0x000fe20000000800 */
[----:B-----5:R-:W-:Y:S01]  /*4ce0*/  R2UR UR12, R2 ;  /* 0x00000000020c72ca */ /* 0x020fe200000e0000 */
[----:B------:R-:W-:Y:S01]  /*4cf0*/  UIADD3 UR7, UR5, UR7, URZ ;  /* 0x0000000705077290 */ /* 0x000fe2000fffe03f */
[----:B------:R-:W-:-:S02]  /*4d00*/  ULDC UR11, c[0x0][0x144] ;  /* 0x00005100000b7ab9 */ /* 0x000fc40000000800 */
[----:B------:R-:W-:Y:S02]  /*4d10*/  ULDC UR5, c[0x0][0x618] ;  /* 0x0001860000057ab9 */ /* 0x000fe40000000800 */
[----:B------:R-:W-:Y:S02]  /*4d20*/  USHF.R.U64 UR9, UR4, UR5, UR7 ;  /* 0x0000000504097299 */ /* 0x000fe40008001207 */
[----:B------:R-:W-:-:S03]  /*4d30*/  USHF.R.U32.HI UR7, URZ, UR5, UR7 ;  /* 0x000000053f077299 */ /* 0x000fc60008011607 */
[----:B------:R-:W-:Y:S01]  /*4d40*/  ULDC.64 UR4, c[0x0][0x640] ;  /* 0x0001900000047ab9 */ /* 0x000fe20000000a00 */
[----:B------:R-:W-:Y:S01]  /*4d50*/  USHF.R.U64 UR15, UR9, UR13, UR7 ;  /* 0x0000000d090f7299 */ /* 0x000fe20008001207 */
[----:B------:R-:W-:Y:S01]  /*4d60*/  ISETP.NE.U32.AND P0, PT, RZ, UR4, PT ;  /* 0x00000004ff007c0c */ /* 0x000fe2000bf05070 */
[----:B------:R-:W-:Y:S02]  /*4d70*/  USHF.R.U32.HI UR7, URZ, UR13, UR7 ;  /* 0x0000000d3f077299 */ /* 0x000fe40008011607 */
[----:B------:R-:W-:Y:S01]  /*4d80*/  UIADD3 UR10, -UR10, URZ, URZ ;  /* 0x0000003f0a0a7290 */ /* 0x000fe2000fffe13f */
[----:B------:R-:W-:Y:S01]  /*4d90*/  ISETP.NE.AND.EX P0, PT, RZ, UR5, PT, P0 ;  /* 0x00000005ff007c0c */ /* 0x000fe2000bf05300 */
[----:B------:R-:W-:Y:S02]  /*4da0*/  USHF.R.U64 UR14, UR15, UR16, UR7 ;  /* 0x000000100f0e7299 */ /* 0x000fe40008001207 */
[----:B------:R-:W-:Y:S02]  /*4db0*/  UIADD3 UR18, -UR12, URZ, URZ ;  /* 0x0000003f0c127290 */ /* 0x000fe4000fffe13f */
[----:B------:R-:W-:-:S02]  /*4dc0*/  USHF.R.U32.HI UR13, URZ, UR16, UR7 ;  /* 0x000000103f0d7299 */ /* 0x000fc40008011607 */
[----:B------:R-:W-:Y:S01]  /*4dd0*/  UIMAD UR19, UR11, UR10, UR6 ;  /* 0x0000000a0b1372a4 */ /* 0x000fe2000f8e0206 */
[----:B------:R-:W-:-:S05]  /*4de0*/  UMOV UR12, UR14 ;  /* 0x0000000e000c7c82 */ /* 0x000fca0008000000 */
[----:B------:R-:W-:Y:S06]  /*4df0*/  @!P0 BRA `(.L_x_100) ;  /* 0x0000000000288947 */ /* 0x000fec0003800000 */
        /* <DEDUP_REMOVED lines=10> */
.L_x_100:
[----:B------:R-:W-:Y:S01]  /*4ea0*/  UISETP.NE.AND UP0, UPT, UR38, URZ, UPT ;  /* 0x0000003f2600728c */ /* 0x000fe2000bf05270 */
[----:B------:R-:W-:Y:S01]  /*4eb0*/  IMAD.MOV.U32 R0, RZ, RZ, 0x1 ;  /* 0x00000001ff007424 */ /* 0x000fe200078e00ff */
[----:B------:R-:W-:Y:S01]  /*4ec0*/  USHF.R.U64 UR4, UR12, UR20, UR13 ;  /* 0x000000140c047299 */ /* 0x000fe2000800120d */
[----:B------:R-:W-:Y:S01]  /*4ed0*/  IMAD.U32 R19, RZ, RZ, UR8 ;  /* 0x00000008ff137e24 */ /* 0x000fe2000f8e00ff */
[----:B------:R-:W-:Y:S02]  /*4ee0*/  ULOP3.LUT UR15, UR15, UR45, URZ, 0xc0, !UPT ;  /* 0x0000002d0f0f7292 */ /* 0x000fe4000f8ec03f */
[----:B------:R-:W-:Y:S02]  /*4ef0*/  UIADD3 UR5, -UR4, URZ, URZ ;  /* 0x0000003f04057290 */ /* 0x000fe4000fffe13f */
[----:B------:R-:W-:Y:S02]  /*4f00*/  ULOP3.LUT UR9, UR9, UR42, URZ, 0xc0, !UPT ;  /* 0x0000002a09097292 */ /* 0x000fe4000f8ec03f */
[----:B------:R-:W-:-:S02]  /*4f10*/  UIMAD UR4, UR43, UR4, UR15 ;  /* 0x000000042b0472a4 */ /* 0x000fc4000f8e020f */
[----:B------:R-:W-:Y:S02]  /*4f20*/  @UP0 UIMAD UR19, UR22, UR18, UR17 ;  /* 0x00000012161302a4 */ /* 0x000fe4000f8e0211 */
[----:B------:R-:W-:Y:S01]  /*4f30*/  UIMAD UR14, UR5, UR21, UR14 ;  /* 0x00000015050e72a4 */ /* 0x000fe2000f8e020e */
[----:B------:R-:W-:Y:S02]  /*4f40*/  ULDC UR6, c[0x0][0x600] ;  /* 0x0001800000067ab9 */ /* 0x000fe40000000800 */
[----:B------:R-:W-:Y:S01]  /*4f50*/  ULDC UR5, c[0x0][0x610] ;  /* 0x0001840000057ab9 */ /* 0x000fe20000000800 */
[----:B------:R-:W-:Y:S02]  /*4f60*/  UIMAD UR14, UR14, UR6, UR9 ;  /* 0x000000060e0e72a4 */ /* 0x000fe4000f8e0209 */
[----:B------:R-:W-:-:S04]  /*4f70*/  UIMAD UR4, UR4, UR5, UR19 ;  /* 0x00000005040472a4 */ /* 0x000fc8000f8e0213 */
[----:B------:R-:W-:Y:S02]  /*4f80*/  USEL UR5, UR14, UR4, !UP0 ;  /* 0x000000040e057287 */ /* 0x000fe4000c000000 */
[----:B------:R-:W-:-:S04]  /*4f90*/  USEL UR4, UR4, UR14, !UP0 ;  /* 0x0000000e04047287 */ /* 0x000fc8000c000000 */
[----:B------:R-:W-:Y:S02]  /*4fa0*/  IMAD.U32 R2, RZ, RZ, UR5 ;  /* 0x00000005ff027e24 */ /* 0x000fe4000f8e00ff */
[----:B------:R-:W-:-:S07]  /*4fb0*/  IMAD.U32 R18, RZ, RZ, UR4 ;  /* 0x00000004ff127e24 */ /* 0x000fce000f8e00ff */
.L_x_98:
[----:B------:R-:W-:Y:S01]  /*4fc0*/  UIADD3 UR44, UR49, UR44, URZ ;  /* 0x0000002c312c7290 */ /* 0x000fe2000fffe03f */
[----:B------:R-:W-:Y:S02]  /*4fd0*/  LOP3.LUT P0, RZ, R0, 0xff, RZ, 0xc0, !PT ;  /* 0x000000ff00ff7812 */ /* 0x000fe4000780c0ff */
[----:B------:R-:W-:Y:S01]  /*4fe0*/  LOP3.LUT R68, R68, 0x1, RZ, 0x3c, !PT ;  /* 0x0000000144447812 */ /* 0x000fe200078e3cff */
[----:B------:R-:W-:Y:S02]  /*4ff0*/  USHF.R.U32.HI UR4, URZ, 0x2, UR44 ;  /* 0x000000023f047899 */ /* 0x000fe4000801162c */
[----:B------:R-:W-:Y:S02]  /*5000*/  UISETP.GT.U32.AND UP0, UPT, UR44, 0x3, UPT ;  /* 0x000000032c00788c */ /* 0x000fe4000bf04070 */
[----:B------:R-:W-:Y:S02]  /*5010*/  ULOP3.LUT UR4, UR4, 0x1, URZ, 0xc0, !UPT ;  /* 0x0000000104047892 */ /* 0x000fe4000f8ec03f */
[----:B------:R-:W-:-:S02]  /*5020*/  UISETP.LT.U32.AND UP0, UPT, UR49, 0x4, UP0 ;  /* 0x000000043100788c */ /* 0x000fc40008701070 */
[----:B------:R-:W-:Y:S02]  /*5030*/  UISETP.NE.U32.AND UP1, UPT, UR4, 0x1, UPT ;  /* 0x000000010400788c */ /* 0x000fe4000bf25070 */
[----:B------:R-:W-:Y:S02]  /*5040*/  USEL UR5, URZ, 0x1, !UP0 ;  /* 0x000000013f057887 */ /* 0x000fe4000c000000 */
[----:B------:R-:W-:Y:S02]  /*5050*/  UISETP.GT.U32.AND UP1, UPT, UR49, 0x3, !UP1 ;  /* 0x000000033100788c */ /* 0x000fe4000cf24070 */
[----:B------:R-:W-:Y:S02]  /*5060*/  ULOP3.LUT UR44, UR44, 0x3, URZ, 0xc0, !UPT ;  /* 0x000000032c2c7892 */ /* 0x000fe4000f8ec03f */
[----:B------:R-:W-:-:S04]  /*5070*/  USEL UR4, URZ, 0x1, !UP1 ;  /* 0x000000013f047887 */ /* 0x000fc8000c800000 */
[----:B------:R-:W-:Y:S01]  /*5080*/  ULOP3.LUT UR46, UR4, UR46, UR5, 0x96, !UPT ;  /* 0x0000002e042e7292 */ /* 0x000fe2000f8e9605 */
[----:B------:R-:W-:Y:S11]  /*5090*/  @P0 BRA `(.L_x_101) ;  /* 0xffffffc800100947 */ /* 0x000ff6000383ffff */
[----:B------:R-:W-:Y:S05]  /*50a0*/  EXIT ;  /* 0x000000000000794d */ /* 0x000fea0003800000 */
.L_x_16:
[----:B------:R-:W-:-:S08]  /*50b0*/  ISETP.NE.AND P0, PT, RZ, UR6, PT ;  /* 0x00000006ff007c0c */ /* 0x000fd0000bf05270 */
[----:B------:R-:W0:-:S00]  /*50c0*/  USETMAXREG.DEALLOC.CTAPOOL 0x28 ;  /* 0x00000028000079c8 */ /* 0x000e0000080e0500 */
[----:B------:R-:W-:Y:S05]  /*50d0*/  @P0 EXIT ;  /* 0x000000000000094d */ /* 0x000fea0003800000 */
[----:B0-----:R-:W-:Y:S01]  /*50e0*/  LOP3.LUT P0, RZ, R0, 0xff, RZ, 0xc0, !PT ;  /* 0x000000ff00ff7812 */ /* 0x001fe2000780c0ff */
[----:B------:R-:W-:Y:S02]  /*50f0*/  IMAD.MOV.U32 R0, RZ, RZ, 0x1 ;  /* 0x00000001ff007424 */ /* 0x000fe400078e00ff */
[----:B------:R-:W-:-:S10]  /*5100*/  IMAD.MOV.U32 R8, RZ, RZ, RZ ;  /* 0x000000ffff087224 */ /* 0x000fd400078e00ff */
[----:B------:R-:W-:Y:S05]  /*5110*/  @!P0 BRA `(.L_x_102) ;  /* 0x0000000c00608947 */ /* 0x000fea0003800000 */
[----:B------:R-:W0:Y:S01]  /*5120*/  S2R R9, SR_CgaCtaId ;  /* 0x0000000000097919 */ /* 0x000e220000008800 */
[----:B------:R-:W-:Y:S01]  /*5130*/  LOP3.LUT P0, RZ, R3, 0x1f, RZ, 0xc0, !PT ;  /* 0x0000001f03ff7812 */ /* 0x000fe2000780c0ff */
[----:B------:R-:W-:Y:S01]  /*5140*/  ULDC UR5, c[0x0][0x658] ;  /* 0x0001960000057ab9 */ /* 0x000fe20000000800 */
[----:B------:R-:W-:Y:S01]  /*5150*/  UMOV UR6, 0xffffffff ;  /* 0xffffffff00067882 */ /* 0x000fe20000000000 */
[----:B------:R-:W-:Y:S01]  /*5160*/  BSSY B0, `(.L_x_102) ;  /* 0x00000d3000007945 */ /* 0x000fe20003800000 */
[----:B------:R-:W-:Y:S01]  /*5170*/  USHF.L.U32 UR6, UR6, UR5, URZ ;  /* 0x0000000506067299 */ /* 0x000fe2000800063f */
[C---:B------:R-:W-:Y:S01]  /*5180*/  ISETP.NE.AND P3, PT, R4.reuse, RZ, PT ;  /* 0x000000ff0400720c */ /* 0x040fe20003f65270 */
[----:B------:R-:W-:Y:S01]  /*5190*/  IMAD.MOV.U32 R10, RZ, RZ, 0x1 ;  /* 0x00000001ff0a7424 */ /* 0x000fe200078e00ff */
[----:B------:R-:W-:Y:S01]  /*51a0*/  ISETP.NE.OR P0, PT, R4, RZ, !P0 ;  /* 0x000000ff0400720c */ /* 0x000fe20004705670 */
[----:B------:R-:W-:Y:S01]  /*51b0*/  IMAD.MOV.U32 R0, RZ, RZ, 0x1 ;  /* 0x00000001ff007424 */ /* 0x000fe200078e00ff */
[----:B------:R-:W-:Y:S01]  /*51c0*/  ULDC UR4, c[0x0][0x600] ;  /* 0x0001800000047ab9 */ /* 0x000fe20000000800 */
[----:B------:R-:W-:Y:S01]  /*51d0*/  IMAD.MOV.U32 R8, RZ, RZ, RZ ;  /* 0x000000ffff087224 */ /* 0x000fe200078e00ff */
[----:B------:R-:W-:Y:S01]  /*51e0*/  UMOV UR7, 0x1 ;  /* 0x0000000100077882 */ /* 0x000fe20000000000 */
[----:B------:R-:W-:-:S02]  /*51f0*/  UIADD3 UR21, UR37, 0x1, URZ ;  /* 0x0000000125157890 */ /* 0x000fc4000fffe03f */
[----:B------:R-:W-:Y:S02]  /*5200*/  ULOP3.LUT UR13, UR40, 0x2, URZ, 0xfc, !UPT ;  /* 0x00000002280d7892 */ /* 0x000fe4000f8efc3f */
[----:B------:R-:W-:Y:S02]  /*5210*/  UIADD3 UR4, UR4, -0x1, URZ ;  /* 0xffffffff04047890 */ /* 0x000fe4000fffe03f */
[----:B------:R-:W-:Y:S02]  /*5220*/  USHF.L.U32 UR5, UR7, UR5, URZ ;  /* 0x0000000507057299 */ /* 0x000fe4000800063f */
[----:B------:R-:W-:Y:S01]  /*5230*/  ULOP3.LUT UR6, URZ, UR6, URZ, 0x33, !UPT ;  /* 0x000000063f067292 */ /* 0x000fe2000f8e333f */
[----:B------:R-:W-:Y:S01]  /*5240*/  ULDC.64 UR30, c[0x0][0x198] ;  /* 0x00006600001e7ab9 */ /* 0x000fe20000000a00 */
[C---:B0-----:R-:W-:Y:S02]  /*5250*/  IMAD.SHL.U32 R11, R9.reuse, 0x20, RZ ;  /* 0x00000020090b7824 */ /* 0x041fe400078e00ff */
[----:B------:R-:W-:-:S03]  /*5260*/  IMAD.SHL.U32 R9, R9, 0x800, RZ ;  /* 0x0000080009097824 */ /* 0x000fc600078e00ff */
[----:B------:R-:W-:Y:S02]  /*5270*/  LOP3.LUT R11, R11, 0x20, RZ, 0xc0, !PT ;  /* 0x000000200b0b7812 */ /* 0x000fe400078ec0ff */
[----:B------:R-:W-:-:S07]  /*5280*/  LOP3.LUT R9, R9, 0x800, RZ, 0xc0, !PT ;  /* 0x0000080009097812 */ /* 0x000fce00078ec0ff */
.L_x_114:
[----:B------:R-:W-:-:S03]  /*5290*/  UMOV UR7, 0xffffffff ;  /* 0xffffffff00077882 */ /* 0x000fc60000000000 */
[----:B------:R-:W-:Y:S05]  /*52a0*/  BRA.DIV UR7, `(.L_x_103) ;  /* 0x0000001207147947 */ /* 0x000fea000b800000 */
[----:B------:R-:W-:-:S13]  /*52b0*/  ELECT P6, URZ, PT ;  /* 0x00000000003f782f */ /* 0x000fda00038c0000 */
.L_x_127:
[----:B------:R-:W0:Y:S01]  /*52c0*/  LDC R3, c[0x0][0x28c] ;  /* 0x0000a300ff037b82 */ /* 0x000e220000000800 */
[----:B------:R-:W-:Y:S01]  /*52d0*/  BSSY B1, `(.L_x_104) ;  /* 0x0000046000017945 */ /* 0x000fe20003800000 */
[----:B0-----:R-:W-:-:S13]  /*52e0*/  ISETP.LT.OR P6, PT, R3, 0x1, !P6 ;  /* 0x000000010300780c */ /* 0x001fda00077c1670 */
[----:B------:R-:W-:Y:S05]  /*52f0*/  @P6 BRA `(.L_x_105) ;  /* 0x00000004000c6947 */ /* 0x000fea0003800000 */
[----:B------:R-:W-:Y:S02]  /*5300*/  IMAD R6, R2, 0x40, R11 ;  /* 0x0000004002067824 */ /* 0x000fe400078e020b */
[----:B------:R-:W-:Y:S02]  /*5310*/  IMAD.SHL.U32 R18, R18, 0x40, RZ ;  /* 0x0000004012127824 */ /* 0x000fe400078e00ff */
[----:B------:R-:W-:Y:S02]  /*5320*/  IMAD.MOV.U32 R13, RZ, RZ, RZ ;  /* 0x000000ffff0d7224 */ /* 0x000fe400078e00ff */
[----:B------:R-:W-:Y:S02]  /*5330*/  IMAD.U32 R14, RZ, RZ, UR21 ;  /* 0x00000015ff0e7e24 */ /* 0x000fe4000f8e00ff */
[----:B------:R-:W-:Y:S02]  /*5340*/  IMAD.MOV.U32 R2, RZ, RZ, R0 ;  /* 0x000000ffff027224 */ /* 0x000fe400078e0000 */
[----:B------:R-:W-:-:S07]  /*5350*/  IMAD.MOV.U32 R4, RZ, RZ, R8 ;  /* 0x000000ffff047224 */ /* 0x000fce00078e0008 */
.L_x_109:
[----:B------:R-:W0:Y:S01]  /*5360*/  S2R R12, SR_CgaCtaId ;  /* 0x00000000000c7919 */ /* 0x000e220000008800 */
[----:B------:R-:W-:Y:S01]  /*5370*/  MOV R3, 0x400 ;  /* 0x0000040000037802 */ /* 0x000fe20000000f00 */
[----:B------:R-:W1:Y:S03]  /*5380*/  @!P3 LDC R5, c[0x0][0x500] ;  /* 0x00014000ff05bb82 */ /* 0x000e660000000800 */
[----:B0-----:R-:W-:Y:S02]  /*5390*/  LEA R7, R12, R3, 0x18 ;  /* 0x000000030c077211 */ /* 0x001fe400078ec0ff */
[----:B------:R-:W-:-:S03]  /*53a0*/  SHF.L.U32 R3, R2, 0x1f, RZ ;  /* 0x0000001f02037819 */ /* 0x000fc600000006ff */
[----:B------:R-:W-:-:S04]  /*53b0*/  IMAD R12, R4, 0x8, R7 ;  /* 0x00000008040c7824 */ /* 0x000fc800078e0207 */
[----:B------:R-:W0:Y:S02]  /*53c0*/  SYNCS.PHASECHK.TRANS64.TRYWAIT P1, [R12+URZ+0x20], R3 ;  /* 0x000020030c0075a7 */ /* 0x000e24000802017f */
[----:B01----:R-:W-:Y:S05]  /*53d0*/  @!P1 BRA `(.L_x_106) ;  /* 0x0000000c00e89947 */ /* 0x003fea0003800000 */
.L_x_128:
[----:B------:R-:W-:Y:S01]  /*53e0*/  UPRMT UR7, UR13, 0x9910, URZ ;  /* 0x000099100d077896 */ /* 0x000fe2000800003f */
[----:B------:R1:W-:Y:S03]  /*53f0*/  @!P3 SYNCS.ARRIVE.TRANS64 RZ, [R12+URZ], R5 ;  /* 0x000000050cffb9a7 */ /* 0x0003e6000800003f */
[----:B------:R-:W-:-:S06]  /*5400*/  UISETP.NE.AND UP0, UPT, UR7, 0x2, UPT ;  /* 0x000000020700788c */ /* 0x000fcc000bf05270 */
[----:B------:R-:W-:-:S13]  /*5410*/  PLOP3.LUT P1, PT, PT, PT, UP0, 0x80, 0x0 ;  /* 0x000000000000781c */ /* 0x000fda0003f2f008 */
[----:B-1----:R-:W-:Y:S05]  /*5420*/  @P1 BRA `(.L_x_107) ;  /* 0x0000000000041947 */ /* 0x002fea0003800000 */
[----:B------:R-:W-:Y:S01]  /*5430*/  BPT.TRAP 0x1 ;  /* 0x000000040000795c */ /* 0x000fe20000300000 */
.L_x_107:
[----:B------:R-:W-:Y:S05]  /*5440*/  @P0 BRA `(.L_x_108) ;  /* 0x0000000000040947 */ /* 0x000fea0003800000 */
[----:B------:R-:W-:Y:S01]  /*5450*/  BPT.TRAP 0x1 ;  /* 0x000000040000795c */ /* 0x000fe20000300000 */
.L_x_108:
[----:B0-----:R-:W-:Y:S01]  /*5460*/  IMAD R3, R4, 0x4000, R7 ;  /* 0x0000400004037824 */ /* 0x001fe200078e0207 */
[----:B------:R-:W-:Y:S01]  /*5470*/  R2UR UR34, R13 ;  /* 0x000000000d2272ca */ /* 0x000fe200000e0000 */
[----:B------:R-:W-:Y:S01]  /*5480*/  VIADD R14, R14, 0xffffffff ;  /* 0xffffffff0e0e7836 */ /* 0x000fe20000000000 */
[----:B------:R-:W-:Y:S01]  /*5490*/  R2UR UR33, R12 ;  /* 0x000000000c2172ca */ /* 0x000fe200000e0000 */
[----:B------:R-:W-:Y:S01]  /*54a0*/  UIADD3 UR14, UP0, UR30, 0xf0, URZ ;  /* 0x000000f01e0e7890 */ /* 0x000fe2000ff1e03f */
[----:B------:R-:W-:Y:S01]  /*54b0*/  R2UR UR24, R3 ;  /* 0x00000000031872ca */ /* 0x000fe200000e0000 */
[----:B------:R-:W-:Y:S01]  /*54c0*/  IMAD R3, R4, 0x2000, R9 ;  /* 0x0000200004037824 */ /* 0x000fe200078e0209 */
[----:B------:R-:W-:Y:S01]  /*54d0*/  R2UR UR36, R19 ;  /* 0x00000000132472ca */ /* 0x000fe200000e0000 */
[----:B------:R-:W-:Y:S01]  /*54e0*/  UIADD3 UR42, UP1, UR30, 0x1f0, URZ ;  /* 0x000001f01e2a7890 */ /* 0x000fe2000ff3e03f */
[----:B------:R-:W-:Y:S01]  /*54f0*/  R2UR UR35, R18 ;  /* 0x00000000122372ca */ /* 0x000fe200000e0000 */
[----:B------:R-:W-:Y:S01]  /*5500*/  IMAD R3, R3, 0x2, R7 ;  /* 0x0000000203037824 */ /* 0x000fe200078e0207 */
[----:B------:R-:W-:Y:S01]  /*5510*/  R2UR UR19, R6 ;  /* 0x00000000061372ca */ /* 0x000fe200000e0000 */
[----:B------:R-:W-:Y:S01]  /*5520*/  UIADD3.X UR15, URZ, UR31, URZ, UP0, !UPT ;  /* 0x0000001f3f0f7290 */ /* 0x000fe200087fe43f */
[----:B------:R-:W-:Y:S01]  /*5530*/  ISETP.GT.AND P2, PT, R14, 0x1, PT ;  /* 0x000000010e00780c */ /* 0x000fe20003f44270 */
[----:B------:R-:W-:Y:S01]  /*5540*/  UIADD3 UR26, UR34, 0x40, URZ ;  /* 0x00000040221a7890 */ /* 0x000fe2000fffe03f */
[----:B------:R-:W-:Y:S01]  /*5550*/  R2UR UR8, R3 ;  /* 0x00000000030872ca */ /* 0x000fe200000e0000 */
[----:B------:R-:W-:Y:S01]  /*5560*/  UIADD3.X UR43, URZ, UR31, URZ, UP1, !UPT ;  /* 0x0000001f3f2b7290 */ /* 0x000fe20008ffe43f */
[----:B------:R-:W-:Y:S01]  /*5570*/  VIADD R4, R4, 0x1 ;  /* 0x0000000104047836 */ /* 0x000fe20000000000 */
[----:B------:R-:W-:Y:S01]  /*5580*/  UIADD3 UR32, UR24, 0x180, URZ ;  /* 0x0000018018207890 */ /* 0x000fe2000fffe03f */
[----:B------:R-:W-:Y:S01]  /*5590*/  VIADD R13, R13, 0x80 ;  /* 0x000000800d0d7836 */ /* 0x000fe20000000000 */
[----:B------:R-:W-:Y:S01]  /*55a0*/  UIADD3 UR24, UR24, 0x2180, URZ ;  /* 0x0000218018187890 */ /* 0x000fe2000fffe03f */
[----:B------:R-:W-:Y:S01]  /*55b0*/  UMOV UR22, 0x0 ;  /* 0x0000000000167882 */ /* 0x000fe20000000000 */
[----:B------:R-:W-:Y:S01]  /*55c0*/  UMOV UR23, 0x10000000 ;  /* 0x1000000000177882 */ /* 0x000fe20000000000 */
[----:B------:R-:W-:Y:S01]  /*55d0*/  ISETP.NE.AND P1, PT, R4, 0x4, PT ;  /* 0x000000040400780c */ /* 0x000fe20003f25270 */
[----:B------:R-:W-:Y:S01]  /*55e0*/  UMOV UR25, UR33 ;  /* 0x0000002100197c82 */ /* 0x000fe20008000000 */
[----:B------:R-:W-:Y:S01]  /*55f0*/  UMOV UR28, UR36 ;  /* 0x00000024001c7c82 */ /* 0x000fe20008000000 */
[----:B------:R-:W-:-:S02]  /*5600*/  UMOV UR27, UR35 ;  /* 0x00000023001b7c82 */ /* 0x000fc40008000000 */
[----:B------:R-:W-:Y:S01]  /*5610*/  UIADD3 UR16, UR8, 0x10180, URZ ;  /* 0x0001018008107890 */ /* 0x000fe2000fffe03f */
[----:B------:R0:W-:Y:S01]  /*5620*/  UTMALDG.3D [UR32], [UR14], desc[UR22] ;  /* 0x000016200e0075b4 */ /* 0x0001e20008011000 */
[----:B------:R-:W-:Y:S01]  /*5630*/  UIADD3 UR8, UR8, 0x12180, URZ ;  /* 0x0001218008087890 */ /* 0x000fe2000fffe03f */
[----:B------:R-:W-:Y:S01]  /*5640*/  SEL R3, RZ, 0x1, P1 ;  /* 0x00000001ff037807 */ /* 0x000fe20000800000 */
[----:B------:R-:W-:Y:S01]  /*5650*/  UMOV UR7, 0x30000 ;  /* 0x0003000000077882 */ /* 0x000fe20000000000 */
[----:B------:R-:W-:Y:S01]  /*5660*/  UMOV UR17, UR33 ;  /* 0x0000002100117c82 */ /* 0x000fe20008000000 */
[----:B------:R-:W-:Y:S01]  /*5670*/  UMOV UR18, UR34 ;  /* 0x0000002200127c82 */ /* 0x000fe20008000000 */
[----:B------:R-:W-:Y:S01]  /*5680*/  UMOV UR20, UR36 ;  /* 0x0000002400147c82 */ /* 0x000fe20008000000 */
[----:B------:R-:W-:Y:S01]  /*5690*/  UMOV UR9, UR33 ;  /* 0x0000002100097c82 */ /* 0x000fe20008000000 */
[----:B------:R-:W-:Y:S01]  /*56a0*/  UMOV UR11, UR19 ;  /* 0x00000013000b7c82 */ /* 0x000fe20008000000 */
[----:B------:R-:W-:Y:S01]  /*56b0*/  UMOV UR12, UR36 ;  /* 0x00000024000c7c82 */ /* 0x000fe20008000000 */
[----:B------:R0:W-:Y:S01]  /*56c0*/  UTMALDG.3D [UR24], [UR14], desc[UR22] ;  /* 0x000016180e0075b4 */ /* 0x0001e20008011000 */
[----:B------:R-:W-:Y:S01]  /*56d0*/  UMOV UR10, UR26 ;  /* 0x0000001a000a7c82 */ /* 0x000fe20008000000 */
[----:B------:R-:W-:-:S02]  /*56e0*/  LOP3.LUT R2, R2, R3, RZ, 0x3c, !PT ;  /* 0x0000000302027212 */ /* 0x000fc400078e3cff */
[----:B------:R-:W-:Y:S01]  /*56f0*/  SEL R4, R4, RZ, P1 ;  /* 0x000000ff04047207 */ /* 0x000fe20000800000 */
[----:B------:R0:W-:Y:S01]  /*5700*/  UTMALDG.3D.MULTICAST [UR16], [UR42], UR7, desc[UR22] ;  /* 0x000016102a0073b4 */ /* 0x0001e20008011807 */
[----:B------:R0:W-:Y:S02]  /*5710*/  UTMALDG.3D.MULTICAST [UR8], [UR42], UR7, desc[UR22] ;  /* 0x000016082a0073b4 */ /* 0x0001e40008011807 */
[----:B0-----:R-:W-:Y:S05]  /*5720*/  @P2 BRA `(.L_x_109) ;  /* 0xfffffffc000c2947 */ /* 0x001fea000383ffff */
.L_x_105:
[----:B------:R-:W-:Y:S05]  /*5730*/  BSYNC B1 ;  /* 0x0000000000017941 */ /* 0x000fea0003800000 */
.L_x_104:
[----:B------:R-:W-:Y:S01]  /*5740*/  LOP3.LUT P4, RZ, R10, 0xff, RZ, 0xc0, !PT ;  /* 0x000000ff0aff7812 */ /* 0x000fe2000788c0ff */
[----:B------:R-:W-:Y:S01]  /*5750*/  VIADD R8, R8, UR37 ;  /* 0x0000002508087c36 */ /* 0x000fe20008000000 */
[----:B------:R-:W-:Y:S01]  /*5760*/  ULDC.64 UR8, c[0x0][0x650] ;  /* 0x0001940000087ab9 */ /* 0x000fe20000000a00 */
[----:B------:R-:W-:Y:S01]  /*5770*/  BSSY B1, `(.L_x_110) ;  /* 0x000006f000017945 */ /* 0x000fe20003800000 */
[----:B------:R-:W-:Y:S01]  /*5780*/  IMAD.MOV.U32 R18, RZ, RZ, -0x1 ;  /* 0xffffffffff127424 */ /* 0x000fe200078e00ff */
[----:B------:R-:W-:Y:S01]  /*5790*/  PRMT R10, RZ, 0x7610, R10 ;  /* 0x00007610ff0a7816 */ /* 0x000fe2000000000a */
[----:B------:R-:W-:Y:S01]  /*57a0*/  IMAD.MOV.U32 R19, RZ, RZ, -0x1 ;  /* 0xffffffffff137424 */ /* 0x000fe200078e00ff */
[C---:B------:R-:W-:Y:S02]  /*57b0*/  ISETP.GT.U32.AND P1, PT, R8.reuse, 0x3, PT ;  /* 0x000000030800780c */ /* 0x040fe40003f24070 */
[----:B------:R-:W-:Y:S02]  /*57c0*/  SHF.R.U32.HI R2, RZ, 0x2, R8 ;  /* 0x00000002ff027819 */ /* 0x000fe40000011608 */
[----:B------:R-:W-:-:S02]  /*57d0*/  LOP3.LUT R8, R8, 0x3, RZ, 0xc0, !PT ;  /* 0x0000000308087812 */ /* 0x000fc400078ec0ff */
[----:B------:R-:W0:Y:S01]  /*57e0*/  @P4 S2R R4, SR_CgaCtaId ;  /* 0x0000000000044919 */ /* 0x000e220000008800 */
[----:B------:R-:W-:Y:S02]  /*57f0*/  @P4 MOV R3, 0x400 ;  /* 0x0000040000034802 */ /* 0x000fe40000000f00 */
[----:B------:R-:W-:-:S04]  /*5800*/  LOP3.LUT R2, R2, 0x1, RZ, 0xc0, !PT ;  /* 0x0000000102027812 */ /* 0x000fc800078ec0ff */
[----:B------:R-:W-:Y:S02]  /*5810*/  ISETP.NE.U32.AND P2, PT, R2, 0x1, PT ;  /* 0x000000010200780c */ /* 0x000fe40003f45070 */
[----:B0-----:R-:W-:Y:S01]  /*5820*/  @P4 LEA R3, R4, R3, 0x18 ;  /* 0x0000000304034211 */ /* 0x001fe200078ec0ff */
[----:B------:R-:W-:-:S03]  /*5830*/  IMAD.U32 R4, RZ, RZ, UR37 ;  /* 0x00000025ff047e24 */ /* 0x000fc6000f8e00ff */
[----:B------:R0:W-:Y:S01]  /*5840*/  @P4 SYNCS.ARRIVE.TRANS64.A1T0 RZ, [R3+URZ+0x78], RZ ;  /* 0x000078ff03ff49a7 */ /* 0x0001e2000810003f */
[----:B------:R-:W-:Y:S02]  /*5850*/  IADD3 R16, P4, R16, UR54, RZ ;  /* 0x0000003610107c10 */ /* 0x000fe4000ff9e0ff */
[----:B------:R-:W-:Y:S02]  /*5860*/  ISETP.LT.U32.AND P1, PT, R4, 0x4, P1 ;  /* 0x000000040400780c */ /* 0x000fe40000f21070 */
[----:B------:R-:W-:Y:S02]  /*5870*/  IADD3.X R17, R17, UR39, RZ, P4, !PT ;  /* 0x0000002711117c10 */ /* 0x000fe4000a7fe4ff */
[----:B------:R-:W-:Y:S02]  /*5880*/  ISETP.GE.U32.AND P4, PT, R16, UR8, PT ;  /* 0x0000000810007c0c */ /* 0x000fe4000bf86070 */
[----:B0-----:R-:W-:Y:S02]  /*5890*/  SEL R3, RZ, 0x1, !P1 ;  /* 0x00000001ff037807 */ /* 0x001fe40004800000 */
[----:B------:R-:W-:-:S02]  /*58a0*/  ISETP.GE.U32.AND.EX P1, PT, R17, UR9, PT, P4 ;  /* 0x0000000911007c0c */ /* 0x000fc4000bf26140 */
[----:B------:R-:W-:-:S04]  /*58b0*/  ISETP.GT.U32.AND P2, PT, R4, 0x3, !P2 ;  /* 0x000000030400780c */ /* 0x000fc80005744070 */
[----:B------:R-:W-:-:S04]  /*58c0*/  SEL R2, RZ, 0x1, !P2 ;  /* 0x00000001ff027807 */ /* 0x000fc80005000000 */
[--C-:B------:R-:W-:Y:S01]  /*58d0*/  LOP3.LUT R0, R2, R0, R3.reuse, 0x96, !PT ;  /* 0x0000000002007212 */ /* 0x100fe200078e9603 */
[----:B------:R-:W-:Y:S01]  /*58e0*/  IMAD.MOV.U32 R2, RZ, RZ, -0x1 ;  /* 0xffffffffff027424 */ /* 0x000fe200078e00ff */
[----:B------:R-:W-:Y:S01]  /*58f0*/  PRMT R3, RZ, 0x7610, R3 ;  /* 0x00007610ff037816 */ /* 0x000fe20000000003 */
[----:B------:R-:W-:Y:S06]  /*5900*/  @P1 BRA `(.L_x_111) ;  /* 0x0000000400541947 */ /* 0x000fec0003800000 */
[----:B------:R-:W0:Y:S01]  /*5910*/  S2UR UR7, SR_CTAID.X ;  /* 0x00000000000779c3 */ /* 0x000e220000002500 */
[----:B------:R-:W-:Y:S01]  /*5920*/  ULDC.64 UR8, c[0x0][0x628] ;  /* 0x00018a0000087ab9 */ /* 0x000fe20000000a00 */
[----:B------:R-:W-:Y:S01]  /*5930*/  ULDC UR10, c[0x0][0x150] ;  /* 0x00005400000a7ab9 */ /* 0x000fe20000000800 */
[----:B------:R-:W-:Y:S01]  /*5940*/  ISETP.NE.U32.AND P1, PT, RZ, UR8, PT ;  /* 0x00000008ff007c0c */ /* 0x000fe2000bf25070 */
[----:B------:R-:W-:Y:S01]  /*5950*/  ULDC UR11, c[0x0][0x630] ;  /* 0x00018c00000b7ab9 */ /* 0x000fe20000000800 */
[----:B------:R-:W-:Y:S01]  /*5960*/  ULDC UR14, c[0x0][0x154] ;  /* 0x00005500000e7ab9 */ /* 0x000fe20000000800 */
[----:B------:R-:W-:Y:S01]  /*5970*/  IMAD.MOV.U32 R2, RZ, RZ, R16 ;  /* 0x000000ffff027224 */ /* 0x000fe200078e0010 */
[----:B------:R-:W-:Y:S01]  /*5980*/  ISETP.NE.AND.EX P1, PT, RZ, UR9, PT, P1 ;  /* 0x00000009ff007c0c */ /* 0x000fe2000bf25310 */
[----:B------:R-:W1:Y:S01]  /*5990*/  S2UR UR12, SR_CTAID.Y ;  /* 0x00000000000c79c3 */ /* 0x000e620000002600 */
[----:B0-----:R-:W-:-:S05]  /*59a0*/  I2FP.F32.U32 R3, UR7 ;  /* 0x0000000700037c45 */ /* 0x001fca0008201000 */
[----:B------:R-:W-:Y:S01]  /*59b0*/  FMUL R12, R3, UR10 ;  /* 0x0000000a030c7c20 */ /* 0x000fe20008400000 */
[----:B------:R-:W-:-:S05]  /*59c0*/  IMAD.MOV.U32 R3, RZ, RZ, R17 ;  /* 0x000000ffff037224 */ /* 0x000fca00078e0011 */
[----:B------:R-:W-:Y:S05]  /*59d0*/  @!P1 BRA `(.L_x_112) ;  /* 0x0000000000289947 */ /* 0x000fea0003800000 */
[----:B------:R-:W-:Y:S02]  /*59e0*/  ULDC UR10, c[0x0][0x634] ;  /* 0x00018d00000a7ab9 */ /* 0x000fe40000000800 */
[----:B------:R-:W-:-:S05]  /*59f0*/  IADD3 R7, P1, R16, UR10, RZ ;  /* 0x0000000a10077c10 */ /* 0x000fca000ff3e0ff */
[----:B------:R-:W-:-:S04]  /*5a00*/  IMAD.X R13, RZ, RZ, R17, P1 ;  /* 0x000000ffff0d7224 */ /* 0x000fc800008e0611 */
[----:B------:R-:W-:-:S04]  /*5a10*/  IMAD.WIDE.U32 R4, R13, UR8, RZ ;  /* 0x000000080d047c25 */ /* 0x000fc8000f8e00ff */
[----:B------:R-:W-:-:S04]  /*5a20*/  IMAD.WIDE.U32 R4, P1, R7, UR9, R4 ;  /* 0x0000000907047c25 */ /* 0x000fc8000f820004 */
[----:B------:R-:W-:-:S04]  /*5a30*/  IMAD.WIDE.U32 R6, R7, UR8, RZ ;  /* 0x0000000807067c25 */ /* 0x000fc8000f8e00ff */
[----:B------:R-:W-:Y:S01]  /*5a40*/  IMAD.X R3, RZ, RZ, RZ, P1 ;  /* 0x000000ffff037224 */ /* 0x000fe200008e06ff */
[----:B------:R-:W-:Y:S01]  /*5a50*/  IADD3 RZ, P1, R7, R4, RZ ;  /* 0x0000000407ff7210 */ /* 0x000fe20007f3e0ff */
[----:B------:R-:W-:-:S04]  /*5a60*/  IMAD.MOV.U32 R2, RZ, RZ, R5 ;  /* 0x000000ffff027224 */ /* 0x000fc800078e0005 */
[----:B------:R-:W-:-:S08]  /*5a70*/  IMAD.WIDE.U32.X R2, R13, UR9, R2, P1 ;  /* 0x000000090d027c25 */ /* 0x000fd000088e0402 */
.L_x_112:
[--C-:B------:R-:W-:Y:S01]  /*5a80*/  SHF.R.U64 R19, R2, UR11, R3.reuse ;  /* 0x0000000b02137c19 */ /* 0x100fe20008001203 */
[----:B------:R-:W0:Y:S01]  /*5a90*/  F2I.U32.TRUNC.NTZ R12, R12 ;  /* 0x0000000c000c7305 */ /* 0x000e22000020f000 */
[----:B------:R-:W-:Y:S01]  /*5aa0*/  SHF.R.U32.HI R2, RZ, UR11, R3 ;  /* 0x0000000bff027c19 */ /* 0x000fe20008011603 */
[----:B------:R-:W-:Y:S01]  /*5ab0*/  ULDC.64 UR8, c[0x0][0x620] ;  /* 0x0001880000087ab9 */ /* 0x000fe20000000a00 */
[----:B------:R-:W-:Y:S01]  /*5ac0*/  IADD3 R5, P1, RZ, -R19, RZ ;  /* 0x80000013ff057210 */ /* 0x000fe20007f3e0ff */
[----:B------:R-:W-:Y:S01]  /*5ad0*/  ULDC UR11, c[0x0][0x658] ;  /* 0x00019600000b7ab9 */ /* 0x000fe20000000800 */
[----:B-1----:R-:W-:Y:S01]  /*5ae0*/  I2FP.F32.U32 R4, UR12 ;  /* 0x0000000c00047c45 */ /* 0x002fe20008201000 */
[----:B------:R-:W-:Y:S02]  /*5af0*/  ULDC UR16, c[0x0][0x648] ;  /* 0x0001920000107ab9 */ /* 0x000fe40000000800 */
[----:B------:R-:W-:Y:S02]  /*5b00*/  IMAD.X R2, RZ, RZ, ~R2, P1 ;  /* 0x000000ffff027224 */ /* 0x000fe400008e0e02 */
[----:B------:R-:W-:Y:S01]  /*5b10*/  FMUL R6, R4, UR14 ;  /* 0x0000000e04067c20 */ /* 0x000fe20008400000 */
[----:B------:R-:W-:Y:S01]  /*5b20*/  ULDC.64 UR14, c[0x0][0x640] ;  /* 0x00019000000e7ab9 */ /* 0x000fe20000000a00 */
[----:B------:R-:W-:Y:S01]  /*5b30*/  IMAD R4, R2, UR8, RZ ;  /* 0x0000000802047c24 */ /* 0x000fe2000f8e02ff */
[----:B------:R-:W-:Y:S01]  /*5b40*/  ISETP.NE.U32.AND P1, PT, RZ, UR14, PT ;  /* 0x0000000eff007c0c */ /* 0x000fe2000bf25070 */
[C---:B------:R-:W-:Y:S01]  /*5b50*/  IMAD.WIDE.U32 R2, R5.reuse, UR8, R16 ;  /* 0x0000000805027c25 */ /* 0x040fe2000f8e0010 */
[----:B0-----:R-:W-:Y:S01]  /*5b60*/  R2UR UR8, R12 ;  /* 0x000000000c0872ca */ /* 0x001fe200000e0000 */
[----:B------:R-:W0:Y:S01]  /*5b70*/  F2I.U32.TRUNC.NTZ R6, R6 ;  /* 0x0000000600067305 */ /* 0x000e22000020f000 */
[----:B------:R-:W1:Y:S01]  /*5b80*/  LDC R12, c[0x0][0x610] ;  /* 0x00018400ff0c7b82 */ /* 0x000e620000000800 */
[----:B------:R-:W-:Y:S01]  /*5b90*/  IMAD R5, R5, UR9, R4 ;  /* 0x0000000905057c24 */ /* 0x000fe2000f8e0204 */
[----:B------:R-:W-:Y:S01]  /*5ba0*/  ULDC UR9, c[0x0][0x618] ;  /* 0x0001860000097ab9 */ /* 0x000fe20000000800 */
[----:B------:R-:W-:-:S02]  /*5bb0*/  ISETP.NE.AND.EX P1, PT, RZ, UR15, PT, P1 ;  /* 0x0000000fff007c0c */ /* 0x000fc4000bf25310 */
[----:B------:R-:W-:-:S05]  /*5bc0*/  IMAD.IADD R3, R3, 0x1, R5 ;  /* 0x0000000103037824 */ /* 0x000fca00078e0205 */
[--C-:B------:R-:W-:Y:S02]  /*5bd0*/  SHF.R.U64 R14, R2, UR9, R3.reuse ;  /* 0x00000009020e7c19 */ /* 0x100fe40008001203 */
[----:B------:R-:W-:Y:S01]  /*5be0*/  SHF.R.U32.HI R3, RZ, UR9, R3 ;  /* 0x00000009ff037c19 */ /* 0x000fe20008011603 */
[----:B------:R-:W-:Y:S01]  /*5bf0*/  ULDC UR9, c[0x0][0x608] ;  /* 0x0001820000097ab9 */ /* 0x000fe20000000800 */
[----:B0-----:R-:W-:Y:S02]  /*5c00*/  R2UR UR10, R6 ;  /* 0x00000000060a72ca */ /* 0x001fe400000e0000 */
[--C-:B------:R-:W-:Y:S02]  /*5c10*/  SHF.R.U64 R15, R14, UR9, R3.reuse ;  /* 0x000000090e0f7c19 */ /* 0x100fe40008001203 */
[----:B------:R-:W-:Y:S01]  /*5c20*/  SHF.R.U32.HI R2, RZ, UR9, R3 ;  /* 0x00000009ff027c19 */ /* 0x000fe20008011603 */
[----:B------:R-:W-:-:S03]  /*5c30*/  UIADD3 UR9, -UR8, URZ, URZ ;  /* 0x0000003f08097290 */ /* 0x000fc6000fffe13f */
[--C-:B------:R-:W-:Y:S01]  /*5c40*/  SHF.R.U64 R21, R15, UR11, R2.reuse ;  /* 0x0000000b0f157c19 */ /* 0x100fe20008001202 */
[----:B------:R-:W-:Y:S01]  /*5c50*/  ULDC UR8, c[0x0][0x144] ;  /* 0x0000510000087ab9 */ /* 0x000fe20000000800 */
[----:B------:R-:W-:-:S03]  /*5c60*/  SHF.R.U32.HI R3, RZ, UR11, R2 ;  /* 0x0000000bff037c19 */ /* 0x000fc60008011602 */
[----:B------:R-:W-:Y:S01]  /*5c70*/  IMAD.MOV.U32 R2, RZ, RZ, R21 ;  /* 0x000000ffff027224 */ /* 0x000fe200078e0015 */
[----:B------:R-:W-:Y:S06]  /*5c80*/  @!P1 BRA `(.L_x_113) ;  /* 0x0000000000289947 */ /* 0x000fec0003800000 */
        /* <DEDUP_REMOVED lines=10> */
.L_x_113:
[----:B------:R-:W-:Y:S01]  /*5d30*/  UISETP.NE.AND UP0, UPT, UR38, URZ, UPT ;  /* 0x0000003f2600728c */ /* 0x000fe2000bf05270 */
[----:B------:R-:W-:Y:S01]  /*5d40*/  SHF.R.U64 R3, R2, UR16, R3 ;  /* 0x0000001002037c19 */ /* 0x000fe20008001203 */
[----:B------:R-:W-:Y:S01]  /*5d50*/  UIADD3 UR10, -UR10, URZ, URZ ;  /* 0x0000003f0a0a7290 */ /* 0x000fe2000fffe13f */
[----:B------:R-:W-:Y:S01]  /*5d60*/  LOP3.LUT R2, R15, UR6, RZ, 0xc0, !PT ;  /* 0x000000060f027c12 */ /* 0x000fe2000f8ec0ff */
[----:B------:R-:W-:Y:S01]  /*5d70*/  UIMAD UR7, UR8, UR9, UR7 ;  /* 0x00000009080772a4 */ /* 0x000fe2000f8e0207 */
[----:B------:R-:W-:Y:S01]  /*5d80*/  LOP3.LUT R5, R14, UR4, RZ, 0xc0, !PT ;  /* 0x000000040e057c12 */ /* 0x000fe2000f8ec0ff */
[----:B------:R-:W-:Y:S01]  /*5d90*/  IMAD.MOV R4, RZ, RZ, -R3 ;  /* 0x000000ffff047224 */ /* 0x000fe200078e0a03 */
[----:B------:R-:W-:Y:S01]  /*5da0*/  ULDC UR8, c[0x0][0x148] ;  /* 0x0000520000087ab9 */ /* 0x000fe20000000800 */
[----:B------:R-:W-:Y:S01]  /*5db0*/  IMAD R3, R3, UR5, R2 ;  /* 0x0000000503037c24 */ /* 0x000fe2000f8e0202 */
[----:B------:R-:W-:Y:S02]  /*5dc0*/  PLOP3.LUT P1, PT, PT, PT, UP0, 0x80, 0x0 ;  /* 0x000000000000781c */ /* 0x000fe40003f2f008 */
[----:B------:R-:W-:-:S03]  /*5dd0*/  @UP0 UIMAD UR7, UR8, UR10, UR12 ;  /* 0x0000000a080702a4 */ /* 0x000fc6000f8e020c */
[----:B------:R-:W-:Y:S02]  /*5de0*/  ULDC UR8, c[0x0][0x638] ;  /* 0x00018e0000087ab9 */ /* 0x000fe40000000800 */
[----:B------:R-:W-:Y:S02]  /*5df0*/  IMAD R2, R4, UR8, R21 ;  /* 0x0000000804027c24 */ /* 0x000fe4000f8e0215 */
[----:B-1----:R-:W-:Y:S01]  /*5e00*/  IMAD R12, R3, R12, UR7 ;  /* 0x00000007030c7e24 */ /* 0x002fe2000f8e020c */
[----:B------:R-:W-:Y:S01]  /*5e10*/  ULDC UR7, c[0x0][0x600] ;  /* 0x0001800000077ab9 */ /* 0x000fe20000000800 */
[----:B------:R-:W-:Y:S02]  /*5e20*/  IMAD.MOV.U32 R3, RZ, RZ, 0x1 ;  /* 0x00000001ff037424 */ /* 0x000fe400078e00ff */
[----:B------:R-:W-:-:S05]  /*5e30*/  IMAD R5, R2, UR7, R5 ;  /* 0x0000000702057c24 */ /* 0x000fca000f8e0205 */
[----:B------:R-:W-:Y:S02]  /*5e40*/  SEL R2, R5, R12, !P1 ;  /* 0x0000000c05027207 */ /* 0x000fe40004800000 */
[----:B------:R-:W-:-:S07]  /*5e50*/  SEL R18, R12, R5, !P1 ;  /* 0x000000050c127207 */ /* 0x000fce0004800000 */
.L_x_111:
[----:B------:R-:W-:Y:S05]  /*5e60*/  BSYNC B1 ;  /* 0x0000000000017941 */ /* 0x000fea0003800000 */
.L_x_110:
[----:B------:R-:W-:-:S13]  /*5e70*/  LOP3.LUT P1, RZ, R3, 0xff, RZ, 0xc0, !PT ;  /* 0x000000ff03ff7812 */ /* 0x000fda000782c0ff */
[----:B------:R-:W-:Y:S05]  /*5e80*/  @P1 BRA `(.L_x_114) ;  /* 0xfffffff400001947 */ /* 0x000fea000383ffff */
[----:B------:R-:W-:Y:S05]  /*5e90*/  BSYNC B0 ;  /* 0x0000000000007941 */ /* 0x000fea0003800000 */
.L_x_102:
[----:B------:R-:W-:-:S03]  /*5ea0*/  UMOV UR7, 0xffffffff ;  /* 0xffffffff00077882 */ /* 0x000fc60000000000 */
[----:B------:R-:W-:Y:S05]  /*5eb0*/  BRA.DIV UR7, `(.L_x_115) ;  /* 0x0000000607447947 */ /* 0x000fea000b800000 */
[----:B------:R-:W-:-:S13]  /*5ec0*/  ELECT P6, URZ, PT ;  /* 0x00000000003f782f */ /* 0x000fda00038c0000 */
.L_x_131:
[----:B------:R-:W-:Y:S04]  /*5ed0*/  BSSY B0, `(.L_x_116) ;  /* 0x000002c000007945 */ /* 0x000fe80003800000 */
[----:B------:R-:W-:Y:S05]  /*5ee0*/  @!P6 BRA `(.L_x_117) ;  /* 0x0000000000a8e947 */ /* 0x000fea0003800000 */
[----:B------:R-:W-:-:S04]  /*5ef0*/  ULOP3.LUT UR7, UR40, 0x2, URZ, 0xfc, !UPT ;  /* 0x0000000228077892 */ /* 0x000fc8000f8efc3f */
[----:B------:R-:W-:-:S06]  /*5f00*/  UISETP.NE.AND UP0, UPT, UR7, 0x3, UPT ;  /* 0x000000030700788c */ /* 0x000fcc000bf05270 */
[----:B------:R-:W-:-:S13]  /*5f10*/  PLOP3.LUT P0, PT, PT, PT, UP0, 0x80, 0x0 ;  /* 0x000000000000781c */ /* 0x000fda0003f0f008 */
[----:B------:R-:W-:Y:S05]  /*5f20*/  @!P0 BRA `(.L_x_118) ;  /* 0x0000000000048947 */ /* 0x000fea0003800000 */
[----:B------:R-:W-:Y:S01]  /*5f30*/  BPT.TRAP 0x1 ;  /* 0x000000040000795c */ /* 0x000fe20000300000 */
.L_x_118:
[----:B------:R-:W0:Y:S01]  /*5f40*/  S2R R3, SR_CgaCtaId ;  /* 0x0000000000037919 */ /* 0x000e220000008800 */
[----:B------:R-:W-:-:S04]  /*5f50*/  MOV R2, 0x400 ;  /* 0x0000040000027802 */ /* 0x000fc80000000f00 */
[----:B0-----:R-:W-:Y:S02]  /*5f60*/  LEA R3, R3, R2, 0x18 ;  /* 0x0000000203037211 */ /* 0x001fe400078ec0ff */
[----:B------:R-:W-:-:S03]  /*5f70*/  SHF.L.U32 R2, R0, 0x1f, RZ ;  /* 0x0000001f00027819 */ /* 0x000fc600000006ff */
[----:B------:R-:W-:-:S04]  /*5f80*/  VIADD R3, R3, 0x20 ;  /* 0x0000002003037836 */ /* 0x000fc80000000000 */
[C---:B------:R-:W-:Y:S02]  /*5f90*/  IMAD R7, R8.reuse, 0x8, R3 ;  /* 0x0000000808077824 */ /* 0x040fe400078e0203 */
[----:B------:R-:W-:Y:S02]  /*5fa0*/  VIADD R8, R8, 0x1 ;  /* 0x0000000108087836 */ /* 0x000fe40000000000 */
[----:B------:R-:W0:Y:S03]  /*5fb0*/  SYNCS.PHASECHK.TRANS64.TRYWAIT P0, [R7+URZ], R2 ;  /* 0x00000002070075a7 */ /* 0x000e26000800017f */
[----:B------:R-:W-:-:S04]  /*5fc0*/  ISETP.NE.AND P1, PT, R8, 0x4, PT ;  /* 0x000000040800780c */ /* 0x000fc80003f25270 */
[----:B------:R-:W-:Y:S02]  /*5fd0*/  SEL R5, RZ, 0x1, P1 ;  /* 0x00000001ff057807 */ /* 0x000fe40000800000 */
[----:B------:R-:W-:Y:S02]  /*5fe0*/  SEL R8, R8, RZ, P1 ;  /* 0x000000ff08087207 */ /* 0x000fe40000800000 */
[----:B------:R-:W-:-:S03]  /*5ff0*/  LOP3.LUT R5, R0, R5, RZ, 0x3c, !PT ;  /* 0x0000000500057212 */ /* 0x000fc600078e3cff */
[----:B------:R-:W-:Y:S01]  /*6000*/  IMAD R9, R8, 0x8, R3 ;  /* 0x0000000808097824 */ /* 0x000fe200078e0203 */
[----:B------:R-:W-:Y:S01]  /*6010*/  SHF.L.U32 R4, R5, 0x1f, RZ ;  /* 0x0000001f05047819 */ /* 0x000fe200000006ff */
[----:B0-----:R-:W-:Y:S06]  /*6020*/  @!P0 BRA `(.L_x_119) ;  /* 0x0000000400088947 */ /* 0x001fec0003800000 */
.L_x_132:
[----:B------:R-:W1:Y:S01]  /*6030*/  SYNCS.PHASECHK.TRANS64.TRYWAIT P0, [R9+URZ], R4 ;  /* 0x00000004090075a7 */ /* 0x000e62000800017f */
[----:B------:R-:W-:-:S05]  /*6040*/  VIADD R0, R8, 0x1 ;  /* 0x0000000108007836 */ /* 0x000fca0000000000 */
[----:B------:R-:W-:-:S04]  /*6050*/  ISETP.NE.AND P1, PT, R0, 0x4, PT ;  /* 0x000000040000780c */ /* 0x000fc80003f25270 */
[----:B0-----:R-:W-:Y:S02]  /*6060*/  SEL R2, RZ, 0x1, P1 ;  /* 0x00000001ff027807 */ /* 0x001fe40000800000 */
[----:B------:R-:W-:Y:S02]  /*6070*/  SEL R0, R0, RZ, P1 ;  /* 0x000000ff00007207 */ /* 0x000fe40000800000 */
[----:B------:R-:W-:-:S03]  /*6080*/  LOP3.LUT R7, R5, R2, RZ, 0x3c, !PT ;  /* 0x0000000205077212 */ /* 0x000fc600078e3cff */
[----:B------:R-:W-:Y:S01]  /*6090*/  IMAD R6, R0, 0x8, R3 ;  /* 0x0000000800067824 */ /* 0x000fe200078e0203 */
[----:B------:R-:W-:Y:S01]  /*60a0*/  SHF.L.U32 R5, R7, 0x1f, RZ ;  /* 0x0000001f07057819 */ /* 0x000fe200000006ff */
[----:B-1----:R-:W-:Y:S06]  /*60b0*/  @!P0 BRA `(.L_x_120) ;  /* 0x0000000000f88947 */ /* 0x002fec0003800000 */
.L_x_133:
[----:B------:R-:W1:Y:S01]  /*60c0*/  SYNCS.PHASECHK.TRANS64.TRYWAIT P0, [R6+URZ], R5 ;  /* 0x00000005060075a7 */ /* 0x000e62000800017f */
[----:B------:R-:W-:-:S05]  /*60d0*/  VIADD R0, R0, 0x1 ;  /* 0x0000000100007836 */ /* 0x000fca0000000000 */
[----:B------:R-:W-:-:S04]  /*60e0*/  ISETP.NE.AND P1, PT, R0, 0x4, PT ;  /* 0x000000040000780c */ /* 0x000fc80003f25270 */
[----:B------:R-:W-:Y:S02]  /*60f0*/  SEL R2, RZ, 0x1, P1 ;  /* 0x00000001ff027807 */ /* 0x000fe40000800000 */
[----:B------:R-:W-:Y:S02]  /*6100*/  SEL R0, R0, RZ, P1 ;  /* 0x000000ff00007207 */ /* 0x000fe40000800000 */
[----:B------:R-:W-:Y:S01]  /*6110*/  LOP3.LUT R2, R7, R2, RZ, 0x3c, !PT ;  /* 0x0000000207027212 */ /* 0x000fe200078e3cff */
[----:B-1----:R-:W-:Y:S06]  /*6120*/  @!P0 BRA `(.L_x_121) ;  /* 0x0000000000f08947 */ /* 0x002fec0003800000 */
.L_x_134:
[----:B------:R-:W-:Y:S01]  /*6130*/  IMAD R3, R0, 0x8, R3 ;  /* 0x0000000800037824 */ /* 0x000fe200078e0203 */
[----:B------:R-:W-:-:S07]  /*6140*/  SHF.L.U32 R0, R2, 0x1f, RZ ;  /* 0x0000001f02007819 */ /* 0x000fce00000006ff */
.L_x_122:
[----:B--2---:R2:W3:Y:S02]  /*6150*/  SYNCS.PHASECHK.TRANS64.TRYWAIT P0, [R3+URZ], R0 ;  /* 0x00000000030075a7 */ /* 0x0044e4000800017f */
[----:B---3--:R-:W-:Y:S05]  /*6160*/  @!P0 NANOSLEEP.SYNCS 0x989680 ;  /* 0x009896800000895d */ /* 0x008fea0003900000 */
[----:B------:R-:W3:Y:S02]  /*6170*/  @!P0 SYNCS.PHASECHK.TRANS64 P0, [R3+URZ], R0 ;  /* 0x00000000030085a7 */ /* 0x000ee4000800007f */
[----:B---3--:R-:W-:Y:S05]  /*6180*/  @!P0 BRA `(.L_x_122) ;  /* 0xfffffffc00f08947 */ /* 0x008fea000383ffff */
.L_x_117:
[----:B------:R-:W-:Y:S05]  /*6190*/  BSYNC B0 ;  /* 0x0000000000007941 */ /* 0x000fea0003800000 */
.L_x_116:
[----:B------:R-:W-:Y:S05]  /*61a0*/  EXIT ;  /* 0x000000000000794d */ /* 0x000fea0003800000 */
.L_x_18:
[----:B0-----:R0:W1:Y:S02]  /*61b0*/  SYNCS.PHASECHK.TRANS64.TRYWAIT P0, [R65+URZ+-0x8], R0 ;  /* 0xfffff800410075a7 */ /* 0x001064000800017f */
[----:B-1----:R-:W-:Y:S05]  /*61c0*/  @!P0 NANOSLEEP.SYNCS 0x989680 ;  /* 0x009896800000895d */ /* 0x002fea0003900000 */
[----:B------:R-:W1:Y:S02]  /*61d0*/  @!P0 SYNCS.PHASECHK.TRANS64 P0, [R65+URZ+-0x8], R0 ;  /* 0xfffff800410085a7 */ /* 0x000e64000800007f */
[----:B-1----:R-:W-:Y:S05]  /*61e0*/  @!P0 BRA `(.L_x_18) ;  /* 0xfffffffc00f08947 */ /* 0x002fea000383ffff */
[----:B------:R-:W-:Y:S05]  /*61f0*/  BRA `(.L_x_123) ;  /* 0xffffffb400c47947 */ /* 0x000fea000383ffff */
.L_x_23:
[----:B-1----:R1:W2:Y:S02]  /*6200*/  SYNCS.PHASECHK.TRANS64.TRYWAIT P1, [R3+URZ], R0 ;  /* 0x00000000030075a7 */ /* 0x0022a4000802017f */
[----:B--2---:R-:W-:Y:S05]  /*6210*/  @!P1 NANOSLEEP.SYNCS 0x989680 ;  /* 0x009896800000995d */ /* 0x004fea0003900000 */
[----:B------:R-:W2:Y:S02]  /*6220*/  @!P1 SYNCS.PHASECHK.TRANS64 P1, [R3+URZ], R0 ;  /* 0x00000000030095a7 */ /* 0x000ea4000802007f */
[----:B--2---:R-:W-:Y:S05]  /*6230*/  @!P1 BRA `(.L_x_23) ;  /* 0xfffffffc00f09947 */ /* 0x004fea000383ffff */
[----:B------:R-:W-:Y:S05]  /*6240*/  BRA `(.L_x_22) ;  /* 0xffffffb800347947 */ /* 0x000fea000383ffff */
.L_x_28:
[----:B-1----:R-:W-:-:S04]  /*6250*/  IMAD.U32 R5, RZ, RZ, UR4 ;  /* 0x00000004ff057e24 */ /* 0x002fc8000f8e00ff */
[----:B------:R1:W2:Y:S03]  /*6260*/  SYNCS.PHASECHK.TRANS64.TRYWAIT P1, [R5+URZ], R4 ;  /* 0x00000004050075a7 */ /* 0x0002a6000802017f */
[----:B--2---:R-:W-:Y:S05]  /*6270*/  @!P1 NANOSLEEP.SYNCS 0x989680 ;  /* 0x009896800000995d */ /* 0x004fea0003900000 */
[----:B------:R-:W2:Y:S02]  /*6280*/  @!P1 SYNCS.PHASECHK.TRANS64 P1, [R5+URZ], R4 ;  /* 0x00000004050095a7 */ /* 0x000ea4000802007f */
[----:B--2---:R-:W-:Y:S05]  /*6290*/  @!P1 BRA `(.L_x_28) ;  /* 0xfffffffc00ec9947 */ /* 0x004fea000383ffff */
[----:B------:R-:W-:Y:S05]  /*62a0*/  BRA `(.L_x_27) ;  /* 0xffffffbc005c7947 */ /* 0x000fea000383ffff */
.L_x_34:
[----:B0-----:R0:W1:Y:S02]  /*62b0*/  SYNCS.PHASECHK.TRANS64.TRYWAIT P0, [R65+URZ+0x8], R0 ;  /* 0x00000800410075a7 */ /* 0x001064000800017f */
[----:B-1----:R-:W-:Y:S05]  /*62c0*/  @!P0 NANOSLEEP.SYNCS 0x989680 ;  /* 0x009896800000895d */ /* 0x002fea0003900000 */
[----:B------:R-:W1:Y:S02]  /*62d0*/  @!P0 SYNCS.PHASECHK.TRANS64 P0, [R65+URZ+0x8], R0 ;  /* 0x00000800410085a7 */ /* 0x000e64000800007f */
[----:B-1----:R-:W-:Y:S05]  /*62e0*/  @!P0 BRA `(.L_x_34) ;  /* 0xfffffffc00f08947 */ /* 0x002fea000383ffff */
[----:B------:R-:W-:Y:S05]  /*62f0*/  BRA `(.L_x_124) ;  /* 0xffffffc000e87947 */ /* 0x000fea000383ffff */
.L_x_103:
[----:B------:R-:W-:Y:S01]  /*6300*/  BSSY B1, `(.L_x_125) ;  /* 0x0000006000017945 */ /* 0x000fe20003800000 */
[----:B------:R-:W-:-:S07]  /*6310*/  IMAD.MOV.U32 R15, RZ, RZ, -0x1 ;  /* 0xffffffffff0f7424 */ /* 0x000fce00078e00ff */
[----:B-----5:R-:W-:Y:S05]  /*6320*/  WARPSYNC.COLLECTIVE R15, `(.L_x_126) ;  /* 0x000000000f0c7348 */ /* 0x020fea0003c00000 */
[----:B------:R-:W-:Y:S02]  /*6330*/  ELECT P6, UR62, PT ;  /* 0x00000000003e782f */ /* 0x000fe400038c0000 */
[----:B------:R-:W-:Y:S01]  /*6340*/  MOV R14, UR62 ;  /* 0x0000003e000e7c02 */ /* 0x000fe20008000f00 */
[----:B-----5:R-:W-:Y:S10]  /*6350*/  ENDCOLLECTIVE ;  /* 0x000000000000791b */ /* 0x020ff40003800000 */
.L_x_126:
[----:B------:R-:W-:Y:S05]  /*6360*/  BSYNC B1 ;  /* 0x0000000000017941 */ /* 0x000fea0003800000 */
.L_x_125:
[----:B------:R-:W-:Y:S05]  /*6370*/  BRA `(.L_x_127) ;  /* 0xffffffec00d07947 */ /* 0x000fea000383ffff */
.L_x_106:
[----:B0-----:R0:W1:Y:S02]  /*6380*/  SYNCS.PHASECHK.TRANS64.TRYWAIT P1, [R12+URZ+0x20], R3 ;  /* 0x000020030c0075a7 */ /* 0x001064000802017f */
[----:B-1----:R-:W-:Y:S05]  /*6390*/  @!P1 NANOSLEEP.SYNCS 0x989680 ;  /* 0x009896800000995d */ /* 0x002fea0003900000 */
[----:B------:R-:W1:Y:S02]  /*63a0*/  @!P1 SYNCS.PHASECHK.TRANS64 P1, [R12+URZ+0x20], R3 ;  /* 0x000020030c0095a7 */ /* 0x000e64000802007f */
[----:B-1----:R-:W-:Y:S05]  /*63b0*/  @!P1 BRA `(.L_x_106) ;  /* 0xfffffffc00f09947 */ /* 0x002fea000383ffff */
[----:B------:R-:W-:Y:S05]  /*63c0*/  BRA `(.L_x_128) ;  /* 0xfffffff000047947 */ /* 0x000fea000383ffff */
.L_x_115:
[----:B------:R-:W-:Y:S01]  /*63d0*/  BSSY B0, `(.L_x_129) ;  /* 0x0000006000007945 */ /* 0x000fe20003800000 */
[----:B------:R-:W-:-:S07]  /*63e0*/  IMAD.MOV.U32 R15, RZ, RZ, -0x1 ;  /* 0xffffffffff0f7424 */ /* 0x000fce00078e00ff */
[----:B-----5:R-:W-:Y:S05]  /*63f0*/  WARPSYNC.COLLECTIVE R15, `(.L_x_130) ;  /* 0x000000000f0c7348 */ /* 0x020fea0003c00000 */
[----:B------:R-:W-:Y:S02]  /*6400*/  ELECT P6, UR62, PT ;  /* 0x00000000003e782f */ /* 0x000fe400038c0000 */
[----:B------:R-:W-:Y:S01]  /*6410*/  MOV R14, UR62 ;  /* 0x0000003e000e7c02 */ /* 0x000fe20008000f00 */
[----:B-----5:R-:W-:Y:S10]  /*6420*/  ENDCOLLECTIVE ;  /* 0x000000000000791b */ /* 0x020ff40003800000 */
.L_x_130:
[----:B------:R-:W-:Y:S05]  /*6430*/  BSYNC B0 ;  /* 0x0000000000007941 */ /* 0x000fea0003800000 */
.L_x_129:
[----:B------:R-:W-:Y:S05]  /*6440*/  BRA `(.L_x_131) ;  /* 0xfffffff800a07947 */ /* 0x000fea000383ffff */
.L_x_119:
[----:B0-----:R0:W1:Y:S02]  /*6450*/  SYNCS.PHASECHK.TRANS64.TRYWAIT P0, [R7+URZ], R2 ;  /* 0x00000002070075a7 */ /* 0x001064000800017f */
[----:B-1----:R-:W-:Y:S05]  /*6460*/  @!P0 NANOSLEEP.SYNCS 0x989680 ;  /* 0x009896800000895d */ /* 0x002fea0003900000 */
[----:B------:R-:W1:Y:S02]  /*6470*/  @!P0 SYNCS.PHASECHK.TRANS64 P0, [R7+URZ], R2 ;  /* 0x00000002070085a7 */ /* 0x000e64000800007f */
[----:B-1----:R-:W-:Y:S05]  /*6480*/  @!P0 BRA `(.L_x_119) ;  /* 0xfffffffc00f08947 */ /* 0x002fea000383ffff */
[----:B------:R-:W-:Y:S05]  /*6490*/  BRA `(.L_x_132) ;  /* 0xfffffff800e47947 */ /* 0x000fea000383ffff */
.L_x_120:
[----:B0-----:R0:W1:Y:S02]  /*64a0*/  SYNCS.PHASECHK.TRANS64.TRYWAIT P0, [R9+URZ], R4 ;  /* 0x00000004090075a7 */ /* 0x001064000800017f */
[----:B-1----:R-:W-:Y:S05]  /*64b0*/  @!P0 NANOSLEEP.SYNCS 0x989680 ;  /* 0x009896800000895d */ /* 0x002fea0003900000 */
[----:B------:R-:W1:Y:S02]  /*64c0*/  @!P0 SYNCS.PHASECHK.TRANS64 P0, [R9+URZ], R4 ;  /* 0x00000004090085a7 */ /* 0x000e64000800007f */
[----:B-1----:R-:W-:Y:S05]  /*64d0*/  @!P0 BRA `(.L_x_120) ;  /* 0xfffffffc00f08947 */ /* 0x002fea000383ffff */
[----:B------:R-:W-:Y:S05]  /*64e0*/  BRA `(.L_x_133) ;  /* 0xfffffff800f47947 */ /* 0x000fea000383ffff */
.L_x_121:
[----:B-1----:R1:W2:Y:S02]  /*64f0*/  SYNCS.PHASECHK.TRANS64.TRYWAIT P0, [R6+URZ], R5 ;  /* 0x00000005060075a7 */ /* 0x0022a4000800017f */
[----:B--2---:R-:W-:Y:S05]  /*6500*/  @!P0 NANOSLEEP.SYNCS 0x989680 ;  /* 0x009896800000895d */ /* 0x004fea0003900000 */
[----:B------:R-:W2:Y:S02]  /*6510*/  @!P0 SYNCS.PHASECHK.TRANS64 P0, [R6+URZ], R5 ;  /* 0x00000005060085a7 */ /* 0x000ea4000800007f */
[----:B--2---:R-:W-:Y:S05]  /*6520*/  @!P0 BRA `(.L_x_121) ;  /* 0xfffffffc00f08947 */ /* 0x004fea000383ffff */
[----:B------:R-:W-:Y:S05]  /*6530*/  BRA `(.L_x_134) ;  /* 0xfffffff800fc7947 */ /* 0x000fea000383ffff */
.L_x_135:
[----:B------:R-:W-:-:S00]  /*6540*/  BRA `(.L_x_135) ;  /* 0xfffffffc00fc7947 */ /* 0x000fc0000383ffff */
[----:B------:R-:W-:-:S00]  /*6550*/  NOP ;  /* 0x0000000000007918 */ /* 0x000fc00000000000 */
        /* <DEDUP_REMOVED lines=10> */
.L_x_136:


//--------------------- .nv.global.init           --------------------------
	.section	.nv.global.init,"aw",@progbits
.nv.global.init:
	.type		$str$22,@object
	.size		$str$22,($str$23 - $str$22)
$str$22:
        /*0000*/ 	.byte	0x6b, 0x5f, 0x74, 0x69, 0x6c, 0x65, 0x5f, 0x63, 0x6f, 0x75, 0x6e, 0x74, 0x20, 0x3e, 0x3d, 0x20
        /*0010*/ 	.byte	0x31, 0x00
	.type		$str$23,@object
	.size		$str$23,(__unnamed_1 - $str$23)
$str$23:
        /*0012*/ 	.byte	0x2f, 0x74, 0x6d, 0x70, 0x2f, 0x63, 0x75, 0x74, 0x6c, 0x61, 0x73, 0x73, 0x5f, 0x73, 0x77, 0x65
        /*0022*/ 	.byte	0x65, 0x70, 0x5f, 0x73, 0x72, 0x63, 0x2f, 0x69, 0x6e, 0x63, 0x6c, 0x75, 0x64, 0x65, 0x2f, 0x63
        /*0032*/ 	.byte	0x75, 0x74, 0x6c, 0x61, 0x73, 0x73, 0x2f, 0x67, 0x65, 0x6d, 0x6d, 0x2f, 0x63, 0x6f, 0x6c, 0x6c
        /*0042*/ 	.byte	0x65, 0x63, 0x74, 0x69, 0x76, 0x65, 0x2f, 0x73, 0x6d, 0x39, 0x30, 0x5f, 0x6d, 0x6d, 0x61, 0x5f
        /*0052*/ 	.byte	0x74, 0x6d, 0x61, 0x5f, 0x67, 0x6d, 0x6d, 0x61, 0x5f, 0x73, 0x73, 0x5f, 0x77, 0x61, 0x72, 0x70
        /*0062*/ 	.byte	0x73, 0x70, 0x65, 0x63, 0x69, 0x61, 0x6c, 0x69, 0x7a, 0x65, 0x64, 0x2e, 0x68, 0x70, 0x70, 0x00
	.type		__unnamed_1,@object
	.size		__unnamed_1,(.L_0 - __unnamed_1)
__unnamed_1:
        /*0072*/ 	.byte	0x76, 0x6f, 0x69, 0x64, 0x20, 0x63, 0x75, 0x74, 0x6c, 0x61, 0x73, 0x73, 0x3a, 0x3a, 0x67, 0x65
        /* <DEDUP_REMOVED lines=179> */
        /*0bb2*/ 	.byte	0x75, 0x74, 0x65, 0x3a, 0x3a, 0x69, 0x64, 0x65, 0x6e, 0x74, 0x69, 0x74, 0x79, 0x5d, 0x00
.L_0:


//--------------------- .nv.shared._ZN7cutlass13device_kernelINS_4gemm6kernel13GemmUniversalIN4cute5tupleIJiiiiEEENS1_10collective13CollectiveMmaINS1_34MainloopSm90TmaGmmaWarpSpecializedILi4ENS5_IJNS4_1CILi2EEENSA_ILi1EEESC_EEENS1_32KernelTmaWarpSpecializedPingpongEEENS5_IJNSA_ILi64EEESG_NSA_ILi128EEEEEENS_6half_tENS5_IJlSC_lEEESJ_SK_NS4_8TiledMMAINS4_8MMA_AtomIJNS4_4SM904GMMA25MMA_64x64x16_F32F16F16_SSILNSO_5MajorE0ELSQ_0ELNSO_7ScaleInE1ELSR_1EEEEEENS4_6LayoutINS5_IJSC_SC_SC_EEENS5_IJNSA_ILi0EEESW_SW_EEEEENS5_IJNS4_10UnderscoreESZ_SZ_EEEEENS4_13SM90_TMA_LOADENS4_14ComposedLayoutINS4_7SwizzleILi3ELi4ELi3EEENS4_18smem_ptr_flag_bitsILi16EEENSU_INS5_IJNSA_ILi8EEESG_EEENS5_IJSG_SC_EEEEEEEvNS4_8identityENS4_23SM90_TMA_LOAD_MULTICASTES1C_vS1D_EENS_8epilogue10collective6detail29Sm90TmaWarpSpecializedAdapterINS1H_15DefaultEpilogueISJ_SK_SK_NS1G_6thread17LinearCombinationISJ_Li1EffLNS1L_9ScaleType4KindE0ELNS_15FloatRoundStyleE2ESJ_EENS1_15EpilogueDefaultEEEEEvvEEEEvNT_6ParamsE --------------------------
	.section	.nv.shared._ZN7cutlass13device_kernelINS_4gemm6kernel13GemmUniversalIN4cute5tupleIJiiiiEEENS1_10collective13CollectiveMmaINS1_34MainloopSm90TmaGmmaWarpSpecializedILi4ENS5_IJNS4_1CILi2EEENSA_ILi1EEESC_EEENS1_32KernelTmaWarpSpecializedPingpongEEENS5_IJNSA_ILi64EEESG_NSA_ILi128EEEEEENS_6half_tENS5_IJlSC_lEEESJ_SK_NS4_8TiledMMAINS4_8MMA_AtomIJNS4_4SM904GMMA25MMA_64x64x16_F32F16F16_SSILNSO_5MajorE0ELSQ_0ELNSO_7ScaleInE1ELSR_1EEEEEENS4_6LayoutINS5_IJSC_SC_SC_EEENS5_IJNSA_ILi0EEESW_SW_EEEEENS5_IJNS4_10UnderscoreESZ_SZ_EEEEENS4_13SM90_TMA_LOADENS4_14ComposedLayoutINS4_7SwizzleILi3ELi4ELi3EEENS4_18smem_ptr_flag_bitsILi16EEENSU_INS5_IJNSA_ILi8EEESG_EEENS5_IJSG_SC_EEEEEEEvNS4_8identityENS4_23SM90_TMA_LOAD_MULTICASTES1C_vS1D_EENS_8epilogue10collective6detail29Sm90TmaWarpSpecializedAdapterINS1H_15DefaultEpilogueISJ_SK_SK_NS1G_6thread17LinearCombinationISJ_Li1EffLNS1L_9ScaleType4KindE0ELNS_15FloatRoundStyleE2ESJ_EENS1_15EpilogueDefaultEEEEEvvEEEEvNT_6ParamsE,"aw",@nobits
	.sectionflags	@""
	.align	16
	.zero		1024


//--------------------- .nv.shared.reserved.0     --------------------------
	.section	.nv.shared.reserved.0,"aw",@nobits
	.weak		__nv_reservedSMEM_offset_0_alias
	.size		__nv_reservedSMEM_offset_0_alias, 0, 0
	.other		__nv_reservedSMEM_offset_0_alias,@"STO_CUDA_RESERVED_SHARED STV_DEFAULT"
__nv_reservedSMEM_offset_0_alias:
	.zero		0


//--------------------- .nv.global                --------------------------
	.section	.nv.global,"aw",@nobits
.nv.global:
	.type		_ZN39_INTERNAL_9d7507db_4_k_cu_010cebec_38604cute1_E,@object
	.size		_ZN39_INTERNAL_9d7507db_4_k_cu_010cebec_38604cute1_E,(_ZN39_INTERNAL_9d7507db_4_k_cu_010cebec_38604cuda3std3__45__cpo6cbeginE - _ZN39_INTERNAL_9d7507db_4_k_cu_010cebec_38604cute1_E)
_ZN39_INTERNAL_9d7507db_4_k_cu_010cebec_38604cute1_E:
	.zero		1
	.type		_ZN39_INTERNAL_9d7507db_4_k_cu_010cebec_38604cuda3std3__45__cpo6cbeginE,@object
	.size		_ZN39_INTERNAL_9d7507db_4_k_cu_010cebec_38604cuda3std3__45__cpo6cbeginE,(_ZN39_INTERNAL_9d7507db_4_k_cu_010cebec_38604cuda3std3__48in_placeE - _ZN39_INTERNAL_9d7507db_4_k_cu_010cebec_38604cuda3std3__45__cpo6cbeginE)
_ZN39_INTERNAL_9d7507db_4_k_cu_010cebec_38604cuda3std3__45__cpo6cbeginE:
	.zero		1
	.type		_ZN39_INTERNAL_9d7507db_4_k_cu_010cebec_38604cuda3std3__48in_placeE,@object
	.size		_ZN39_INTERNAL_9d7507db_4_k_cu_010cebec_38604cuda3std3__48in_placeE,(_ZN39_INTERNAL_9d7507db_4_k_cu_010cebec_38604cuda3std6ranges3__45__cpo9iter_moveE - _ZN39_INTERNAL_9d7507db_4_k_cu_010cebec_38604cuda3std3__48in_placeE)
_ZN39_INTERNAL_9d7507db_4_k_cu_010cebec_38604cuda3std3__48in_placeE:
	.zero		1
	.type		_ZN39_INTERNAL_9d7507db_4_k_cu_010cebec_38604cuda3std6ranges3__45__cpo9iter_moveE,@object
	.size		_ZN39_INTERNAL_9d7507db_4_k_cu_010cebec_38604cuda3std6ranges3__45__cpo9iter_moveE,(_ZN39_INTERNAL_9d7507db_4_k_cu_010cebec_38604cuda3std3__45__cpo5beginE - _ZN39_INTERNAL_9d7507db_4_k_cu_010cebec_38604cuda3std6ranges3__45__cpo9iter_moveE)
_ZN39_INTERNAL_9d7507db_4_k_cu_010cebec_38604cuda3std6ranges3__45__cpo9iter_moveE:
	.zero		1
	.type		_ZN39_INTERNAL_9d7507db_4_k_cu_010cebec_38604cuda3std3__45__cpo5beginE,@object
	.size		_ZN39_INTERNAL_9d7507db_4_k_cu_010cebec_38604cuda3std3__45__cpo5beginE,(_ZN39_INTERNAL_9d7507db_4_k_cu_010cebec_38604cuda3std3__441_GLOBAL__N__9d7507db_4_k_cu_010cebec_38606ignoreE - _ZN39_INTERNAL_9d7507db_4_k_cu_010cebec_38604cuda3std3__45__cpo5beginE)
_ZN39_INTERNAL_9d7507db_4_k_cu_010cebec_38604cuda3std3__45__cpo5beginE:
	.zero		1
	.type		_ZN39_INTERNAL_9d7507db_4_k_cu_010cebec_38604cuda3std3__441_GLOBAL__N__9d7507db_4_k_cu_010cebec_38606ignoreE,@object
	.size		_ZN39_INTERNAL_9d7507db_4_k_cu_010cebec_38604cuda3std3__441_GLOBAL__N__9d7507db_4_k_cu_010cebec_38606ignoreE,(_ZN39_INTERNAL_9d7507db_4_k_cu_010cebec_38604cute7productE - _ZN39_INTERNAL_9d7507db_4_k_cu_010cebec_38604cuda3std3__441_GLOBAL__N__9d7507db_4_k_cu_010cebec_38606ignoreE)
_ZN39_INTERNAL_9d7507db_4_k_cu_010cebec_38604cuda3std3__441_GLOBAL__N__9d7507db_4_k_cu_010cebec_38606ignoreE:
	.zero		1
	.type		_ZN39_INTERNAL_9d7507db_4_k_cu_010cebec_38604cute7productE,@object
	.size		_ZN39_INTERNAL_9d7507db_4_k_cu_010cebec_38604cute7productE,(_ZN39_INTERNAL_9d7507db_4_k_cu_010cebec_38604cuda3std3__45__cpo3endE - _ZN39_INTERNAL_9d7507db_4_k_cu_010cebec_38604cute7productE)
_ZN39_INTERNAL_9d7507db_4_k_cu_010cebec_38604cute7productE:
	.zero		1
	.type		_ZN39_INTERNAL_9d7507db_4_k_cu_010cebec_38604cuda3std3__45__cpo3endE,@object
	.size		_ZN39_INTERNAL_9d7507db_4_k_cu_010cebec_38604cuda3std3__45__cpo3endE,(_ZN39_INTERNAL_9d7507db_4_k_cu_010cebec_38604cuda3std3__419piecewise_constructE - _ZN39_INTERNAL_9d7507db_4_k_cu_010cebec_38604cuda3std3__45__cpo3endE)
_ZN39_INTERNAL_9d7507db_4_k_cu_010cebec_38604cuda3std3__45__cpo3endE:
	.zero		1
	.type		_ZN39_INTERNAL_9d7507db_4_k_cu_010cebec_38604cuda3std3__419piecewise_constructE,@object
	.size		_ZN39_INTERNAL_9d7507db_4_k_cu_010cebec_38604cuda3std3__419piecewise_constructE,(_ZN39_INTERNAL_9d7507db_4_k_cu_010cebec_38604cuda3std3__45__cpo4cendE - _ZN39_INTERNAL_9d7507db_4_k_cu_010cebec_38604cuda3std3__419piecewise_constructE)
_ZN39_INTERNAL_9d7507db_4_k_cu_010cebec_38604cuda3std3__419piecewise_constructE:
	.zero		1
	.type		_ZN39_INTERNAL_9d7507db_4_k_cu_010cebec_38604cuda3std3__45__cpo4cendE,@object
	.size		_ZN39_INTERNAL_9d7507db_4_k_cu_010cebec_38604cuda3std3__45__cpo4cendE,(_ZN39_INTERNAL_9d7507db_4_k_cu_010cebec_38604cuda3std6ranges3__45__cpo4swapE - _ZN39_INTERNAL_9d7507db_4_k_cu_010cebec_38604cuda3std3__45__cpo4cendE)
_ZN39_INTERNAL_9d7507db_4_k_cu_010cebec_38604cuda3std3__45__cpo4cendE:
	.zero		1
	.type		_ZN39_INTERNAL_9d7507db_4_k_cu_010cebec_38604cuda3std6ranges3__45__cpo4swapE,@object
	.size		_ZN39_INTERNAL_9d7507db_4_k_cu_010cebec_38604cuda3std6ranges3__45__cpo4swapE,(.L_8 - _ZN39_INTERNAL_9d7507db_4_k_cu_010cebec_38604cuda3std6ranges3__45__cpo4swapE)
_ZN39_INTERNAL_9d7507db_4_k_cu_010cebec_38604cuda3std6ranges3__45__cpo4swapE:
	.zero		1
.L_8:


//--------------------- .nv.constant0._ZN7cutlass13device_kernelINS_4gemm6kernel13GemmUniversalIN4cute5tupleIJiiiiEEENS1_10collective13CollectiveMmaINS1_34MainloopSm90TmaGmmaWarpSpecializedILi4ENS5_IJNS4_1CILi2EEENSA_ILi1EEESC_EEENS1_32KernelTmaWarpSpecializedPingpongEEENS5_IJNSA_ILi64EEESG_NSA_ILi128EEEEEENS_6half_tENS5_IJlSC_lEEESJ_SK_NS4_8TiledMMAINS4_8MMA_AtomIJNS4_4SM904GMMA25MMA_64x64x16_F32F16F16_SSILNSO_5MajorE0ELSQ_0ELNSO_7ScaleInE1ELSR_1EEEEEENS4_6LayoutINS5_IJSC_SC_SC_EEENS5_IJNSA_ILi0EEESW_SW_EEEEENS5_IJNS4_10UnderscoreESZ_SZ_EEEEENS4_13SM90_TMA_LOADENS4_14ComposedLayoutINS4_7SwizzleILi3ELi4ELi3EEENS4_18smem_ptr_flag_bitsILi16EEENSU_INS5_IJNSA_ILi8EEESG_EEENS5_IJSG_SC_EEEEEEEvNS4_8identityENS4_23SM90_TMA_LOAD_MULTICASTES1C_vS1D_EENS_8epilogue10collective6detail29Sm90TmaWarpSpecializedAdapterINS1H_15DefaultEpilogueISJ_SK_SK_NS1G_6thread17LinearCombinationISJ_Li1EffLNS1L_9ScaleType4KindE0ELNS_15FloatRoundStyleE2ESJ_EENS1_15EpilogueDefaultEEEEEvvEEEEvNT_6ParamsE --------------------------
	.section	.nv.constant0._ZN7cutlass13device_kernelINS_4gemm6kernel13GemmUniversalIN4cute5tupleIJiiiiEEENS1_10collective13CollectiveMmaINS1_34MainloopSm90TmaGmmaWarpSpecializedILi4ENS5_IJNS4_1CILi2EEENSA_ILi1EEESC_EEENS1_32KernelTmaWarpSpecializedPingpongEEENS5_IJNSA_ILi64EEESG_NSA_ILi128EEEEEENS_6half_tENS5_IJlSC_lEEESJ_SK_NS4_8TiledMMAINS4_8MMA_AtomIJNS4_4SM904GMMA25MMA_64x64x16_F32F16F16_SSILNSO_5MajorE0ELSQ_0ELNSO_7ScaleInE1ELSR_1EEEEEENS4_6LayoutINS5_IJSC_SC_SC_EEENS5_IJNSA_ILi0EEESW_SW_EEEEENS5_IJNS4_10UnderscoreESZ_SZ_EEEEENS4_13SM90_TMA_LOADENS4_14ComposedLayoutINS4_7SwizzleILi3ELi4ELi3EEENS4_18smem_ptr_flag_bitsILi16EEENSU_INS5_IJNSA_ILi8EEESG_EEENS5_IJSG_SC_EEEEEEEvNS4_8identityENS4_23SM90_TMA_LOAD_MULTICASTES1C_vS1D_EENS_8epilogue10collective6detail29Sm90TmaWarpSpecializedAdapterINS1H_15DefaultEpilogueISJ_SK_SK_NS1G_6thread17LinearCombinationISJ_Li1EffLNS1L_9ScaleType4KindE0ELNS_15FloatRoundStyleE2ESJ_EENS1_15EpilogueDefaultEEEEEvvEEEEvNT_6ParamsE,"a",@progbits
	.sectionflags	@""
	.align	4
.nv.constant0._ZN7cutlass13device_kernelINS_4gemm6kernel13GemmUniversalIN4cute5tupleIJiiiiEEENS1_10collective13CollectiveMmaINS1_34MainloopSm90TmaGmmaWarpSpecializedILi4ENS5_IJNS4_1CILi2EEENSA_ILi1EEESC_EEENS1_32KernelTmaWarpSpecializedPingpongEEENS5_IJNSA_ILi64EEESG_NSA_ILi128EEEEEENS_6half_tENS5_IJlSC_lEEESJ_SK_NS4_8TiledMMAINS4_8MMA_AtomIJNS4_4SM904GMMA25MMA_64x64x16_F32F16F16_SSILNSO_5MajorE0ELSQ_0ELNSO_7ScaleInE1ELSR_1EEEEEENS4_6LayoutINS5_IJSC_SC_SC_EEENS5_IJNSA_ILi0EEESW_SW_EEEEENS5_IJNS4_10UnderscoreESZ_SZ_EEEEENS4_13SM90_TMA_LOADENS4_14ComposedLayoutINS4_7SwizzleILi3ELi4ELi3EEENS4_18smem_ptr_flag_bitsILi16EEENSU_INS5_IJNSA_ILi8EEESG_EEENS5_IJSG_SC_EEEEEEEvNS4_8identityENS4_23SM90_TMA_LOAD_MULTICASTES1C_vS1D_EENS_8epilogue10collective6detail29Sm90TmaWarpSpecializedAdapterINS1H_15DefaultEpilogueISJ_SK_SK_NS1G_6thread17LinearCombinationISJ_Li1EffLNS1L_9ScaleType4KindE0ELNS_15FloatRoundStyleE2ESJ_EENS1_15EpilogueDefaultEEEEEvvEEEEvNT_6ParamsE:
	.zero		1664


//--------------------- SYMBOLS --------------------------

	.type		.nv.reservedSmem.offset0,@object
	.size		.nv.reservedSmem.offset0,0x4
	.type		__assertfail,@function
